//
// Generated by NVIDIA NVVM Compiler
//
// Compiler Build ID: CL-36424714
// Cuda compilation tools, release 13.0, V13.0.88
// Based on NVVM 20.0.0
//

.version 9.0
.target sm_100
.address_size 64

	// .globl	_Z23computeResponsibilitiesPKfS0_S0_S0_S0_PfS1_S1_iii
.extern .func  (.param .b32 func_retval0) vprintf
(
	.param .b64 vprintf_param_0,
	.param .b64 vprintf_param_1
)
;
.global .align 1 .b8 $str[32] = {75, 69, 82, 78, 69, 76, 58, 32, 76, 111, 99, 97, 108, 32, 99, 111, 118, 32, 109, 97, 116, 114, 105, 120, 101, 115, 32, 37, 100, 58, 10};
.global .align 1 .b8 $str$1[4] = {37, 102, 32};
.global .align 1 .b8 $str$2[2] = {10};
.global .align 1 .b8 $str$3[3] = {10, 10};

.visible .entry _Z23computeResponsibilitiesPKfS0_S0_S0_S0_PfS1_S1_iii(
	.param .u64 .ptr .align 1 _Z23computeResponsibilitiesPKfS0_S0_S0_S0_PfS1_S1_iii_param_0,
	.param .u64 .ptr .align 1 _Z23computeResponsibilitiesPKfS0_S0_S0_S0_PfS1_S1_iii_param_1,
	.param .u64 .ptr .align 1 _Z23computeResponsibilitiesPKfS0_S0_S0_S0_PfS1_S1_iii_param_2,
	.param .u64 .ptr .align 1 _Z23computeResponsibilitiesPKfS0_S0_S0_S0_PfS1_S1_iii_param_3,
	.param .u64 .ptr .align 1 _Z23computeResponsibilitiesPKfS0_S0_S0_S0_PfS1_S1_iii_param_4,
	.param .u64 .ptr .align 1 _Z23computeResponsibilitiesPKfS0_S0_S0_S0_PfS1_S1_iii_param_5,
	.param .u64 .ptr .align 1 _Z23computeResponsibilitiesPKfS0_S0_S0_S0_PfS1_S1_iii_param_6,
	.param .u64 .ptr .align 1 _Z23computeResponsibilitiesPKfS0_S0_S0_S0_PfS1_S1_iii_param_7,
	.param .u32 _Z23computeResponsibilitiesPKfS0_S0_S0_S0_PfS1_S1_iii_param_8,
	.param .u32 _Z23computeResponsibilitiesPKfS0_S0_S0_S0_PfS1_S1_iii_param_9,
	.param .u32 _Z23computeResponsibilitiesPKfS0_S0_S0_S0_PfS1_S1_iii_param_10
)
{
	.local .align 16 .b8 	__local_depot0[256];
	.reg .b64 	%SP;
	.reg .b64 	%SPL;
	.reg .pred 	%p<87>;
	.reg .b32 	%r<242>;
	.reg .b32 	%f<596>;
	.reg .b64 	%rd<175>;

	mov.u64 	%SPL, __local_depot0;
	ld.param.u64 	%rd27, [_Z23computeResponsibilitiesPKfS0_S0_S0_S0_PfS1_S1_iii_param_0];
	ld.param.u64 	%rd28, [_Z23computeResponsibilitiesPKfS0_S0_S0_S0_PfS1_S1_iii_param_1];
	ld.param.u64 	%rd29, [_Z23computeResponsibilitiesPKfS0_S0_S0_S0_PfS1_S1_iii_param_2];
	ld.param.u64 	%rd30, [_Z23computeResponsibilitiesPKfS0_S0_S0_S0_PfS1_S1_iii_param_3];
	ld.param.u64 	%rd31, [_Z23computeResponsibilitiesPKfS0_S0_S0_S0_PfS1_S1_iii_param_4];
	ld.param.u64 	%rd32, [_Z23computeResponsibilitiesPKfS0_S0_S0_S0_PfS1_S1_iii_param_5];
	ld.param.u64 	%rd33, [_Z23computeResponsibilitiesPKfS0_S0_S0_S0_PfS1_S1_iii_param_6];
	ld.param.u64 	%rd34, [_Z23computeResponsibilitiesPKfS0_S0_S0_S0_PfS1_S1_iii_param_7];
	ld.param.u32 	%r106, [_Z23computeResponsibilitiesPKfS0_S0_S0_S0_PfS1_S1_iii_param_8];
	ld.param.u32 	%r107, [_Z23computeResponsibilitiesPKfS0_S0_S0_S0_PfS1_S1_iii_param_9];
	ld.param.u32 	%r108, [_Z23computeResponsibilitiesPKfS0_S0_S0_S0_PfS1_S1_iii_param_10];
	cvta.to.global.u64 	%rd1, %rd28;
	cvta.to.global.u64 	%rd2, %rd29;
	cvta.to.global.u64 	%rd3, %rd31;
	cvta.to.global.u64 	%rd4, %rd30;
	cvta.to.global.u64 	%rd5, %rd33;
	cvta.to.global.u64 	%rd6, %rd27;
	cvta.to.global.u64 	%rd7, %rd34;
	cvta.to.global.u64 	%rd8, %rd32;
	add.u64 	%rd9, %SPL, 0;
	add.u64 	%rd10, %SPL, 128;
	mov.u32 	%r109, %ctaid.x;
	mov.u32 	%r1, %ntid.x;
	mov.u32 	%r110, %tid.x;
	mad.lo.s32 	%r212, %r109, %r1, %r110;
	setp.lt.s32 	%p1, %r107, 1;
	@%p1 bra 	$L__BB0_26;
	setp.lt.s32 	%p2, %r106, 1;
	mul.lo.s32 	%r3, %r107, %r212;
	@%p2 bra 	$L__BB0_15;
	add.s32 	%r4, %r106, -1;
	and.b32  	%r5, %r106, 7;
	add.s32 	%r6, %r5, -1;
	and.b32  	%r7, %r106, 3;
	and.b32  	%r8, %r106, 2147483640;
	and.b32  	%r9, %r106, 1;
	mov.b32 	%r203, 0;
$L__BB0_3:
	setp.lt.u32 	%p11, %r4, 7;
	add.s32 	%r11, %r203, %r3;
	mul.lo.s32 	%r12, %r11, %r106;
	mov.b32 	%r206, 0;
	@%p11 bra 	$L__BB0_6;
	mov.b32 	%r204, 0;
$L__BB0_5:
	.pragma "nounroll";
	add.s32 	%r125, %r204, %r12;
	mul.wide.s32 	%rd45, %r125, 4;
	add.s64 	%rd46, %rd5, %rd45;
	mov.b32 	%r126, 0;
	st.global.u32 	[%rd46], %r126;
	st.global.u32 	[%rd46+4], %r126;
	st.global.u32 	[%rd46+8], %r126;
	st.global.u32 	[%rd46+12], %r126;
	st.global.u32 	[%rd46+16], %r126;
	st.global.u32 	[%rd46+20], %r126;
	st.global.u32 	[%rd46+24], %r126;
	st.global.u32 	[%rd46+28], %r126;
	add.s32 	%r204, %r204, 8;
	setp.eq.s32 	%p12, %r204, %r8;
	mov.u32 	%r206, %r8;
	@%p12 bra 	$L__BB0_6;
	bra.uni 	$L__BB0_5;
$L__BB0_6:
	setp.eq.s32 	%p13, %r5, 0;
	@%p13 bra 	$L__BB0_14;
	setp.lt.u32 	%p14, %r6, 3;
	@%p14 bra 	$L__BB0_9;
	add.s32 	%r127, %r206, %r12;
	mul.wide.s32 	%rd47, %r127, 4;
	add.s64 	%rd48, %rd5, %rd47;
	mov.b32 	%r128, 0;
	st.global.u32 	[%rd48], %r128;
	st.global.u32 	[%rd48+4], %r128;
	st.global.u32 	[%rd48+8], %r128;
	st.global.u32 	[%rd48+12], %r128;
	add.s32 	%r206, %r206, 4;
$L__BB0_9:
	setp.eq.s32 	%p15, %r7, 0;
	@%p15 bra 	$L__BB0_14;
	setp.eq.s32 	%p16, %r7, 1;
	@%p16 bra 	$L__BB0_12;
	add.s32 	%r129, %r206, %r12;
	mul.wide.s32 	%rd49, %r129, 4;
	add.s64 	%rd50, %rd5, %rd49;
	mov.b32 	%r130, 0;
	st.global.u32 	[%rd50], %r130;
	st.global.u32 	[%rd50+4], %r130;
	add.s32 	%r206, %r206, 2;
$L__BB0_12:
	setp.eq.s32 	%p17, %r9, 0;
	@%p17 bra 	$L__BB0_14;
	add.s32 	%r131, %r206, %r12;
	mul.wide.s32 	%rd51, %r131, 4;
	add.s64 	%rd52, %rd5, %rd51;
	mov.b32 	%r132, 0;
	st.global.u32 	[%rd52], %r132;
$L__BB0_14:
	mul.wide.s32 	%rd53, %r11, 4;
	add.s64 	%rd54, %rd7, %rd53;
	mov.b32 	%r133, 0;
	st.global.u32 	[%rd54], %r133;
	add.s32 	%r203, %r203, 1;
	setp.eq.s32 	%p18, %r203, %r107;
	@%p18 bra 	$L__BB0_26;
	bra.uni 	$L__BB0_3;
$L__BB0_15:
	and.b32  	%r21, %r107, 7;
	setp.lt.u32 	%p3, %r107, 8;
	mov.b32 	%r210, 0;
	@%p3 bra 	$L__BB0_18;
	and.b32  	%r210, %r107, 2147483640;
	mov.b32 	%r208, 0;
$L__BB0_17:
	.pragma "nounroll";
	add.s32 	%r113, %r208, %r3;
	mul.wide.s32 	%rd37, %r113, 4;
	add.s64 	%rd38, %rd7, %rd37;
	mov.b32 	%r114, 0;
	st.global.u32 	[%rd38], %r114;
	st.global.u32 	[%rd38+4], %r114;
	st.global.u32 	[%rd38+8], %r114;
	st.global.u32 	[%rd38+12], %r114;
	st.global.u32 	[%rd38+16], %r114;
	st.global.u32 	[%rd38+20], %r114;
	st.global.u32 	[%rd38+24], %r114;
	st.global.u32 	[%rd38+28], %r114;
	add.s32 	%r208, %r208, 8;
	setp.ne.s32 	%p4, %r208, %r210;
	@%p4 bra 	$L__BB0_17;
$L__BB0_18:
	setp.eq.s32 	%p5, %r21, 0;
	@%p5 bra 	$L__BB0_26;
	and.b32  	%r26, %r107, 3;
	setp.lt.u32 	%p6, %r21, 4;
	@%p6 bra 	$L__BB0_21;
	add.s32 	%r115, %r210, %r3;
	mul.wide.s32 	%rd39, %r115, 4;
	add.s64 	%rd40, %rd7, %rd39;
	mov.b32 	%r116, 0;
	st.global.u32 	[%rd40], %r116;
	st.global.u32 	[%rd40+4], %r116;
	st.global.u32 	[%rd40+8], %r116;
	st.global.u32 	[%rd40+12], %r116;
	add.s32 	%r210, %r210, 4;
$L__BB0_21:
	setp.eq.s32 	%p7, %r26, 0;
	@%p7 bra 	$L__BB0_26;
	setp.eq.s32 	%p8, %r26, 1;
	@%p8 bra 	$L__BB0_24;
	add.s32 	%r117, %r210, %r3;
	mul.wide.s32 	%rd41, %r117, 4;
	add.s64 	%rd42, %rd7, %rd41;
	mov.b32 	%r118, 0;
	st.global.u32 	[%rd42], %r118;
	st.global.u32 	[%rd42+4], %r118;
	add.s32 	%r210, %r210, 2;
$L__BB0_24:
	and.b32  	%r119, %r107, 1;
	setp.eq.b32 	%p9, %r119, 1;
	not.pred 	%p10, %p9;
	@%p10 bra 	$L__BB0_26;
	add.s32 	%r120, %r210, %r3;
	mul.wide.s32 	%rd43, %r120, 4;
	add.s64 	%rd44, %rd7, %rd43;
	mov.b32 	%r121, 0;
	st.global.u32 	[%rd44], %r121;
$L__BB0_26:
	setp.ge.s32 	%p19, %r212, %r108;
	@%p19 bra 	$L__BB0_84;
	setp.lt.s32 	%p20, %r107, 1;
	mul.lo.s32 	%r31, %r107, %r212;
	@%p20 bra 	$L__BB0_84;
	cvt.rn.f32.s32 	%f69, %r106;
	mov.f32 	%f70, 0fB2BF6A9C;
	mov.f32 	%f71, 0f3F0F62A8;
	mul.rn.f32 	%f72, %f71, %f70;
	mov.f32 	%f73, 0f3D6CB5BF;
	mov.f32 	%f74, 0f3DF86069;
	mul.rn.f32 	%f75, %f74, %f73;
	mul.f32 	%f76, %f75, 0f40400000;
	fma.rn.f32 	%f77, %f72, 0f3FB8AA3B, 0fB2901EA7;
	fma.rn.f32 	%f78, 0fBE762A85, 0f32A55E34, %f77;
	fma.rn.f32 	%f79, %f76, %f72, %f78;
	fma.rn.f32 	%f80, %f75, 0fBE762A85, %f79;
	mov.f32 	%f81, 0f4029CDB8;
	add.rn.f32 	%f82, %f81, %f80;
	mul.rn.f32 	%f83, %f82, %f69;
	cvt.rni.f32.f32 	%f84, %f83;
	sub.f32 	%f85, %f83, %f84;
	neg.f32 	%f86, %f83;
	fma.rn.f32 	%f87, %f82, %f69, %f86;
	mov.f32 	%f88, 0fC029CDB8;
	add.rn.f32 	%f89, %f82, %f88;
	neg.f32 	%f90, %f89;
	add.rn.f32 	%f91, %f80, %f90;
	fma.rn.f32 	%f92, %f91, %f69, %f87;
	add.f32 	%f93, %f85, %f92;
	setp.gt.f32 	%p21, %f84, 0f00000000;
	selp.b32 	%r134, 0, -2097152000, %p21;
	mov.f32 	%f94, 0f40C90FDB;
	add.rn.f32 	%f95, %f94, %f69;
	abs.f32 	%f96, %f69;
	setp.num.f32 	%p22, %f96, %f96;
	and.b32  	%r32, %r107, 3;
	add.s32 	%r33, %r32, -1;
	add.s32 	%r34, %r106, -1;
	and.b32  	%r35, %r106, 7;
	add.s32 	%r36, %r35, -1;
	and.b32  	%r37, %r106, 3;
	add.s32 	%r38, %r37, -1;
	and.b32  	%r39, %r106, 15;
	add.s32 	%r40, %r39, -1;
	and.b32  	%r41, %r107, 2147483644;
	mov.f32 	%f97, 0f3F000000;
	cvt.sat.f32.f32 	%f98, %f97;
	mov.f32 	%f99, 0f4B400001;
	mov.f32 	%f100, 0f437C0000;
	fma.rm.f32 	%f101, %f98, %f100, %f99;
	add.f32 	%f102, %f101, 0fCB40007F;
	neg.f32 	%f1, %f102;
	mov.b32 	%r135, %f101;
	shl.b32 	%r136, %r135, 23;
	mov.b32 	%f2, %r136;
	setp.lt.f32 	%p23, %f83, 0f00000000;
	selp.f32 	%f103, 0f00000000, 0f7F800000, %p23;
	abs.f32 	%f104, %f83;
	setp.gt.f32 	%p24, %f104, 0f43180000;
	cvt.rzi.s32.f32 	%r137, %f84;
	shl.b32 	%r138, %r137, 23;
	sub.s32 	%r139, %r138, %r134;
	mov.b32 	%f105, %r139;
	add.s32 	%r140, %r134, 2130706432;
	mov.b32 	%f106, %r140;
	fma.rn.f32 	%f107, %f93, 0f391FCB8E, 0f3AAF85ED;
	fma.rn.f32 	%f108, %f107, %f93, 0f3C1D9856;
	fma.rn.f32 	%f109, %f108, %f93, 0f3D6357BB;
	fma.rn.f32 	%f110, %f109, %f93, 0f3E75FDEC;
	fma.rn.f32 	%f111, %f110, %f93, 0f3F317218;
	fma.rn.f32 	%f112, %f111, %f93, 0f3F800000;
	mul.f32 	%f113, %f112, %f106;
	mul.f32 	%f114, %f113, %f105;
	selp.f32 	%f115, %f103, %f114, %p24;
	selp.f32 	%f3, %f115, %f95, %p22;
	and.b32  	%r42, %r107, 1;
	and.b32  	%r43, %r106, 2147483640;
	and.b32  	%r44, %r106, 1;
	and.b32  	%r45, %r106, 2147483632;
	neg.s32 	%r46, %r41;
	mov.u32 	%r141, %nctaid.x;
	mul.lo.s32 	%r47, %r141, %r1;
$L__BB0_29:
	setp.lt.s32 	%p25, %r106, 1;
	mul.lo.s32 	%r49, %r212, %r106;
	mul.lo.s32 	%r50, %r212, %r107;
	@%p25 bra 	$L__BB0_109;
	mov.f32 	%f572, 0f00000000;
	mov.b32 	%r220, 0;
$L__BB0_31:
	setp.lt.u32 	%p37, %r34, 7;
	mul.lo.s32 	%r65, %r220, %r106;
	mov.b32 	%r232, 0;
	@%p37 bra 	$L__BB0_34;
	mov.b32 	%r221, 0;
$L__BB0_33:
	.pragma "nounroll";
	add.s32 	%r153, %r221, %r49;
	mul.wide.s32 	%rd82, %r153, 4;
	add.s64 	%rd83, %rd6, %rd82;
	ld.global.f32 	%f220, [%rd83];
	add.s32 	%r154, %r221, %r65;
	mul.wide.u32 	%rd84, %r154, 4;
	add.s64 	%rd85, %rd1, %rd84;
	ld.global.f32 	%f221, [%rd85];
	sub.f32 	%f222, %f220, %f221;
	mul.wide.u32 	%rd86, %r221, 4;
	add.s64 	%rd87, %rd9, %rd86;
	ld.global.f32 	%f223, [%rd83+4];
	ld.global.f32 	%f224, [%rd85+4];
	sub.f32 	%f225, %f223, %f224;
	ld.global.f32 	%f226, [%rd83+8];
	ld.global.f32 	%f227, [%rd85+8];
	sub.f32 	%f228, %f226, %f227;
	ld.global.f32 	%f229, [%rd83+12];
	ld.global.f32 	%f230, [%rd85+12];
	sub.f32 	%f231, %f229, %f230;
	st.local.v4.f32 	[%rd87], {%f222, %f225, %f228, %f231};
	ld.global.f32 	%f232, [%rd83+16];
	ld.global.f32 	%f233, [%rd85+16];
	sub.f32 	%f234, %f232, %f233;
	ld.global.f32 	%f235, [%rd83+20];
	ld.global.f32 	%f236, [%rd85+20];
	sub.f32 	%f237, %f235, %f236;
	ld.global.f32 	%f238, [%rd83+24];
	ld.global.f32 	%f239, [%rd85+24];
	sub.f32 	%f240, %f238, %f239;
	ld.global.f32 	%f241, [%rd83+28];
	ld.global.f32 	%f242, [%rd85+28];
	sub.f32 	%f243, %f241, %f242;
	st.local.v4.f32 	[%rd87+16], {%f234, %f237, %f240, %f243};
	add.s32 	%r221, %r221, 8;
	setp.eq.s32 	%p38, %r221, %r43;
	mov.u32 	%r232, %r43;
	@%p38 bra 	$L__BB0_34;
	bra.uni 	$L__BB0_33;
$L__BB0_34:
	setp.eq.s32 	%p39, %r35, 0;
	@%p39 bra 	$L__BB0_42;
	setp.lt.u32 	%p40, %r36, 3;
	@%p40 bra 	$L__BB0_37;
	add.s32 	%r155, %r232, %r49;
	mul.wide.s32 	%rd88, %r155, 4;
	add.s64 	%rd89, %rd6, %rd88;
	ld.global.f32 	%f244, [%rd89];
	add.s32 	%r156, %r232, %r65;
	mul.wide.u32 	%rd90, %r156, 4;
	add.s64 	%rd91, %rd1, %rd90;
	ld.global.f32 	%f245, [%rd91];
	sub.f32 	%f246, %f244, %f245;
	cvt.u64.u32 	%rd92, %r232;
	mul.wide.u32 	%rd93, %r232, 4;
	add.s64 	%rd94, %rd9, %rd93;
	st.local.f32 	[%rd94], %f246;
	ld.global.f32 	%f247, [%rd89+4];
	cvt.u64.u32 	%rd95, %r65;
	add.s64 	%rd96, %rd92, %rd95;
	shl.b64 	%rd97, %rd96, 2;
	add.s64 	%rd98, %rd1, %rd97;
	ld.global.f32 	%f248, [%rd98+4];
	sub.f32 	%f249, %f247, %f248;
	st.local.f32 	[%rd94+4], %f249;
	ld.global.f32 	%f250, [%rd89+8];
	ld.global.f32 	%f251, [%rd98+8];
	sub.f32 	%f252, %f250, %f251;
	st.local.f32 	[%rd94+8], %f252;
	ld.global.f32 	%f253, [%rd89+12];
	ld.global.f32 	%f254, [%rd98+12];
	sub.f32 	%f255, %f253, %f254;
	st.local.f32 	[%rd94+12], %f255;
	add.s32 	%r232, %r232, 4;
$L__BB0_37:
	setp.eq.s32 	%p41, %r37, 0;
	@%p41 bra 	$L__BB0_42;
	setp.eq.s32 	%p42, %r38, 0;
	@%p42 bra 	$L__BB0_40;
	add.s32 	%r157, %r232, %r49;
	mul.wide.s32 	%rd99, %r157, 4;
	add.s64 	%rd100, %rd6, %rd99;
	ld.global.f32 	%f256, [%rd100];
	add.s32 	%r158, %r232, %r65;
	mul.wide.u32 	%rd101, %r158, 4;
	add.s64 	%rd102, %rd1, %rd101;
	ld.global.f32 	%f257, [%rd102];
	sub.f32 	%f258, %f256, %f257;
	cvt.u64.u32 	%rd103, %r232;
	mul.wide.u32 	%rd104, %r232, 4;
	add.s64 	%rd105, %rd9, %rd104;
	st.local.f32 	[%rd105], %f258;
	ld.global.f32 	%f259, [%rd100+4];
	cvt.u64.u32 	%rd106, %r65;
	add.s64 	%rd107, %rd103, %rd106;
	shl.b64 	%rd108, %rd107, 2;
	add.s64 	%rd109, %rd1, %rd108;
	ld.global.f32 	%f260, [%rd109+4];
	sub.f32 	%f261, %f259, %f260;
	st.local.f32 	[%rd105+4], %f261;
	add.s32 	%r232, %r232, 2;
$L__BB0_40:
	setp.eq.s32 	%p43, %r44, 0;
	@%p43 bra 	$L__BB0_42;
	add.s32 	%r159, %r232, %r49;
	mul.wide.s32 	%rd110, %r159, 4;
	add.s64 	%rd111, %rd6, %rd110;
	ld.global.f32 	%f262, [%rd111];
	add.s32 	%r160, %r232, %r65;
	mul.wide.u32 	%rd112, %r160, 4;
	add.s64 	%rd113, %rd1, %rd112;
	ld.global.f32 	%f263, [%rd113];
	sub.f32 	%f264, %f262, %f263;
	mul.wide.u32 	%rd114, %r232, 4;
	add.s64 	%rd115, %rd9, %rd114;
	st.local.f32 	[%rd115], %f264;
$L__BB0_42:
	mov.b32 	%r222, 0;
$L__BB0_43:
	setp.lt.u32 	%p44, %r34, 15;
	add.s32 	%r163, %r222, %r65;
	mul.lo.s32 	%r69, %r163, %r106;
	mov.b32 	%r225, 0;
	mov.f32 	%f581, 0f00000000;
	@%p44 bra 	$L__BB0_46;
	mov.b32 	%r223, 0;
	mov.f32 	%f581, 0f00000000;
$L__BB0_45:
	.pragma "nounroll";
	add.s32 	%r165, %r223, %r69;
	mul.wide.s32 	%rd116, %r165, 4;
	add.s64 	%rd117, %rd2, %rd116;
	ld.global.f32 	%f268, [%rd117];
	mul.wide.u32 	%rd118, %r223, 4;
	add.s64 	%rd119, %rd9, %rd118;
	ld.local.v4.f32 	{%f269, %f270, %f271, %f272}, [%rd119];
	fma.rn.f32 	%f273, %f268, %f269, %f581;
	ld.global.f32 	%f274, [%rd117+4];
	fma.rn.f32 	%f275, %f274, %f270, %f273;
	ld.global.f32 	%f276, [%rd117+8];
	fma.rn.f32 	%f277, %f276, %f271, %f275;
	ld.global.f32 	%f278, [%rd117+12];
	fma.rn.f32 	%f279, %f278, %f272, %f277;
	ld.global.f32 	%f280, [%rd117+16];
	ld.local.v4.f32 	{%f281, %f282, %f283, %f284}, [%rd119+16];
	fma.rn.f32 	%f285, %f280, %f281, %f279;
	ld.global.f32 	%f286, [%rd117+20];
	fma.rn.f32 	%f287, %f286, %f282, %f285;
	ld.global.f32 	%f288, [%rd117+24];
	fma.rn.f32 	%f289, %f288, %f283, %f287;
	ld.global.f32 	%f290, [%rd117+28];
	fma.rn.f32 	%f291, %f290, %f284, %f289;
	ld.global.f32 	%f292, [%rd117+32];
	ld.local.v4.f32 	{%f293, %f294, %f295, %f296}, [%rd119+32];
	fma.rn.f32 	%f297, %f292, %f293, %f291;
	ld.global.f32 	%f298, [%rd117+36];
	fma.rn.f32 	%f299, %f298, %f294, %f297;
	ld.global.f32 	%f300, [%rd117+40];
	fma.rn.f32 	%f301, %f300, %f295, %f299;
	ld.global.f32 	%f302, [%rd117+44];
	fma.rn.f32 	%f303, %f302, %f296, %f301;
	ld.global.f32 	%f304, [%rd117+48];
	ld.local.v4.f32 	{%f305, %f306, %f307, %f308}, [%rd119+48];
	fma.rn.f32 	%f309, %f304, %f305, %f303;
	ld.global.f32 	%f310, [%rd117+52];
	fma.rn.f32 	%f311, %f310, %f306, %f309;
	ld.global.f32 	%f312, [%rd117+56];
	fma.rn.f32 	%f313, %f312, %f307, %f311;
	ld.global.f32 	%f314, [%rd117+60];
	fma.rn.f32 	%f581, %f314, %f308, %f313;
	add.s32 	%r223, %r223, 16;
	setp.ne.s32 	%p45, %r223, %r45;
	mov.u32 	%r225, %r45;
	@%p45 bra 	$L__BB0_45;
$L__BB0_46:
	setp.eq.s32 	%p46, %r39, 0;
	@%p46 bra 	$L__BB0_94;
	setp.lt.u32 	%p47, %r40, 7;
	@%p47 bra 	$L__BB0_49;
	add.s32 	%r166, %r225, %r69;
	mul.wide.s32 	%rd120, %r166, 4;
	add.s64 	%rd121, %rd2, %rd120;
	ld.global.f32 	%f316, [%rd121];
	mul.wide.u32 	%rd122, %r225, 4;
	add.s64 	%rd123, %rd9, %rd122;
	ld.local.f32 	%f317, [%rd123];
	fma.rn.f32 	%f318, %f316, %f317, %f581;
	ld.global.f32 	%f319, [%rd121+4];
	ld.local.f32 	%f320, [%rd123+4];
	fma.rn.f32 	%f321, %f319, %f320, %f318;
	ld.global.f32 	%f322, [%rd121+8];
	ld.local.f32 	%f323, [%rd123+8];
	fma.rn.f32 	%f324, %f322, %f323, %f321;
	ld.global.f32 	%f325, [%rd121+12];
	ld.local.f32 	%f326, [%rd123+12];
	fma.rn.f32 	%f327, %f325, %f326, %f324;
	ld.global.f32 	%f328, [%rd121+16];
	ld.local.f32 	%f329, [%rd123+16];
	fma.rn.f32 	%f330, %f328, %f329, %f327;
	ld.global.f32 	%f331, [%rd121+20];
	ld.local.f32 	%f332, [%rd123+20];
	fma.rn.f32 	%f333, %f331, %f332, %f330;
	ld.global.f32 	%f334, [%rd121+24];
	ld.local.f32 	%f335, [%rd123+24];
	fma.rn.f32 	%f336, %f334, %f335, %f333;
	ld.global.f32 	%f337, [%rd121+28];
	ld.local.f32 	%f338, [%rd123+28];
	fma.rn.f32 	%f581, %f337, %f338, %f336;
	add.s32 	%r225, %r225, 8;
$L__BB0_49:
	@%p39 bra 	$L__BB0_94;
	setp.lt.u32 	%p49, %r36, 3;
	@%p49 bra 	$L__BB0_52;
	add.s32 	%r167, %r225, %r69;
	mul.wide.s32 	%rd124, %r167, 4;
	add.s64 	%rd125, %rd2, %rd124;
	ld.global.f32 	%f340, [%rd125];
	mul.wide.u32 	%rd126, %r225, 4;
	add.s64 	%rd127, %rd9, %rd126;
	ld.local.f32 	%f341, [%rd127];
	fma.rn.f32 	%f342, %f340, %f341, %f581;
	ld.global.f32 	%f343, [%rd125+4];
	ld.local.f32 	%f344, [%rd127+4];
	fma.rn.f32 	%f345, %f343, %f344, %f342;
	ld.global.f32 	%f346, [%rd125+8];
	ld.local.f32 	%f347, [%rd127+8];
	fma.rn.f32 	%f348, %f346, %f347, %f345;
	ld.global.f32 	%f349, [%rd125+12];
	ld.local.f32 	%f350, [%rd127+12];
	fma.rn.f32 	%f581, %f349, %f350, %f348;
	add.s32 	%r225, %r225, 4;
$L__BB0_52:
	setp.eq.s32 	%p50, %r37, 0;
	@%p50 bra 	$L__BB0_94;
	setp.eq.s32 	%p51, %r37, 1;
	add.s32 	%r168, %r225, %r69;
	mul.wide.s32 	%rd128, %r168, 4;
	add.s64 	%rd20, %rd2, %rd128;
	ld.global.f32 	%f351, [%rd20];
	mul.wide.u32 	%rd129, %r225, 4;
	add.s64 	%rd21, %rd9, %rd129;
	ld.local.f32 	%f352, [%rd21];
	fma.rn.f32 	%f581, %f351, %f352, %f581;
	@%p51 bra 	$L__BB0_94;
	setp.eq.s32 	%p52, %r37, 2;
	ld.global.f32 	%f353, [%rd20+4];
	ld.local.f32 	%f354, [%rd21+4];
	fma.rn.f32 	%f581, %f353, %f354, %f581;
	@%p52 bra 	$L__BB0_94;
	ld.global.f32 	%f355, [%rd20+8];
	ld.local.f32 	%f356, [%rd21+8];
	fma.rn.f32 	%f581, %f355, %f356, %f581;
	bra.uni 	$L__BB0_94;
$L__BB0_56:
	.pragma "nounroll";
	setp.eq.f32 	%p66, %f572, 0f00000000;
	add.s32 	%r176, %r215, %r50;
	mul.wide.s32 	%rd147, %r176, 4;
	add.s64 	%rd15, %rd8, %rd147;
	@%p66 bra 	$L__BB0_58;
	ld.global.f32 	%f468, [%rd15];
	div.rn.f32 	%f561, %f468, %f572;
	st.global.f32 	[%rd15], %f561;
	bra.uni 	$L__BB0_59;
$L__BB0_58:
	mov.b32 	%r177, 0;
	st.global.u32 	[%rd15], %r177;
	mov.f32 	%f561, 0f00000000;
$L__BB0_59:
	add.s32 	%r178, %r215, %r31;
	mul.wide.s32 	%rd148, %r178, 4;
	add.s64 	%rd16, %rd7, %rd148;
	ld.global.f32 	%f470, [%rd16];
	add.f32 	%f471, %f561, %f470;
	st.global.f32 	[%rd16], %f471;
	@%p66 bra 	$L__BB0_61;
	ld.global.f32 	%f472, [%rd15+4];
	div.rn.f32 	%f562, %f472, %f572;
	st.global.f32 	[%rd15+4], %f562;
	bra.uni 	$L__BB0_62;
$L__BB0_61:
	mov.b32 	%r179, 0;
	st.global.u32 	[%rd15+4], %r179;
	mov.f32 	%f562, 0f00000000;
$L__BB0_62:
	ld.global.f32 	%f474, [%rd16+4];
	add.f32 	%f475, %f562, %f474;
	st.global.f32 	[%rd16+4], %f475;
	@%p66 bra 	$L__BB0_64;
	ld.global.f32 	%f476, [%rd15+8];
	div.rn.f32 	%f563, %f476, %f572;
	st.global.f32 	[%rd15+8], %f563;
	bra.uni 	$L__BB0_65;
$L__BB0_64:
	mov.b32 	%r180, 0;
	st.global.u32 	[%rd15+8], %r180;
	mov.f32 	%f563, 0f00000000;
$L__BB0_65:
	ld.global.f32 	%f478, [%rd16+8];
	add.f32 	%f479, %f563, %f478;
	st.global.f32 	[%rd16+8], %f479;
	@%p66 bra 	$L__BB0_67;
	ld.global.f32 	%f480, [%rd15+12];
	div.rn.f32 	%f564, %f480, %f572;
	st.global.f32 	[%rd15+12], %f564;
	bra.uni 	$L__BB0_68;
$L__BB0_67:
	mov.b32 	%r181, 0;
	st.global.u32 	[%rd15+12], %r181;
	mov.f32 	%f564, 0f00000000;
$L__BB0_68:
	ld.global.f32 	%f482, [%rd16+12];
	add.f32 	%f483, %f564, %f482;
	st.global.f32 	[%rd16+12], %f483;
	add.s32 	%r215, %r215, 4;
	setp.eq.s32 	%p70, %r215, %r41;
	mov.u32 	%r217, %r41;
	@%p70 bra 	$L__BB0_69;
	bra.uni 	$L__BB0_56;
$L__BB0_69:
	setp.eq.s32 	%p71, %r32, 0;
	@%p71 bra 	$L__BB0_83;
	setp.eq.s32 	%p72, %r33, 0;
	@%p72 bra 	$L__BB0_78;
	setp.eq.f32 	%p73, %f572, 0f00000000;
	add.s32 	%r182, %r217, %r50;
	mul.wide.s32 	%rd149, %r182, 4;
	add.s64 	%rd17, %rd8, %rd149;
	@%p73 bra 	$L__BB0_73;
	ld.global.f32 	%f484, [%rd17];
	div.rn.f32 	%f565, %f484, %f572;
	st.global.f32 	[%rd17], %f565;
	bra.uni 	$L__BB0_74;
$L__BB0_73:
	mov.b32 	%r183, 0;
	st.global.u32 	[%rd17], %r183;
	mov.f32 	%f565, 0f00000000;
$L__BB0_74:
	add.s32 	%r184, %r217, %r31;
	mul.wide.s32 	%rd150, %r184, 4;
	add.s64 	%rd18, %rd7, %rd150;
	ld.global.f32 	%f486, [%rd18];
	add.f32 	%f487, %f565, %f486;
	st.global.f32 	[%rd18], %f487;
	@%p73 bra 	$L__BB0_76;
	ld.global.f32 	%f488, [%rd17+4];
	div.rn.f32 	%f566, %f488, %f572;
	st.global.f32 	[%rd17+4], %f566;
	bra.uni 	$L__BB0_77;
$L__BB0_76:
	mov.b32 	%r185, 0;
	st.global.u32 	[%rd17+4], %r185;
	mov.f32 	%f566, 0f00000000;
$L__BB0_77:
	ld.global.f32 	%f490, [%rd18+4];
	add.f32 	%f491, %f566, %f490;
	st.global.f32 	[%rd18+4], %f491;
	add.s32 	%r217, %r217, 2;
$L__BB0_78:
	setp.eq.s32 	%p75, %r42, 0;
	@%p75 bra 	$L__BB0_83;
	setp.eq.f32 	%p76, %f572, 0f00000000;
	add.s32 	%r186, %r217, %r50;
	mul.wide.s32 	%rd151, %r186, 4;
	add.s64 	%rd19, %rd8, %rd151;
	@%p76 bra 	$L__BB0_81;
	ld.global.f32 	%f492, [%rd19];
	div.rn.f32 	%f567, %f492, %f572;
	st.global.f32 	[%rd19], %f567;
	bra.uni 	$L__BB0_82;
$L__BB0_81:
	mov.b32 	%r187, 0;
	st.global.u32 	[%rd19], %r187;
	mov.f32 	%f567, 0f00000000;
$L__BB0_82:
	add.s32 	%r188, %r217, %r31;
	mul.wide.s32 	%rd152, %r188, 4;
	add.s64 	%rd153, %rd7, %rd152;
	ld.global.f32 	%f494, [%rd153];
	add.f32 	%f495, %f567, %f494;
	st.global.f32 	[%rd153], %f495;
$L__BB0_83:
	add.s32 	%r212, %r212, %r47;
	setp.lt.s32 	%p86, %r212, %r108;
	@%p86 bra 	$L__BB0_29;
$L__BB0_84:
	ret;
$L__BB0_85:
	setp.eq.s32 	%p29, %r32, 0;
	@%p29 bra 	$L__BB0_90;
	setp.eq.s32 	%p30, %r33, 0;
	@%p30 bra 	$L__BB0_88;
	ex2.approx.ftz.f32 	%f148, %f1;
	mul.f32 	%f149, %f148, %f2;
	mul.wide.u32 	%rd57, %r219, 4;
	add.s64 	%rd58, %rd4, %rd57;
	ld.global.f32 	%f150, [%rd58];
	mul.f32 	%f151, %f3, %f150;
	sqrt.rn.f32 	%f152, %f151;
	div.rn.f32 	%f153, %f149, %f152;
	add.s64 	%rd59, %rd3, %rd57;
	ld.global.f32 	%f154, [%rd59];
	mul.f32 	%f155, %f154, %f153;
	add.s32 	%r143, %r219, %r50;
	mul.wide.s32 	%rd60, %r143, 4;
	add.s64 	%rd61, %rd8, %rd60;
	st.global.f32 	[%rd61], %f155;
	add.f32 	%f156, %f572, %f155;
	ld.global.f32 	%f157, [%rd58+4];
	mul.f32 	%f158, %f3, %f157;
	sqrt.rn.f32 	%f159, %f158;
	div.rn.f32 	%f160, %f149, %f159;
	ld.global.f32 	%f161, [%rd59+4];
	mul.f32 	%f162, %f161, %f160;
	st.global.f32 	[%rd61+4], %f162;
	add.f32 	%f572, %f156, %f162;
	add.s32 	%r219, %r219, 2;
$L__BB0_88:
	setp.eq.s32 	%p31, %r42, 0;
	@%p31 bra 	$L__BB0_90;
	ex2.approx.ftz.f32 	%f163, %f1;
	mul.f32 	%f164, %f163, %f2;
	mul.wide.u32 	%rd62, %r219, 4;
	add.s64 	%rd63, %rd4, %rd62;
	ld.global.f32 	%f165, [%rd63];
	mul.f32 	%f166, %f3, %f165;
	sqrt.rn.f32 	%f167, %f166;
	div.rn.f32 	%f168, %f164, %f167;
	add.s64 	%rd64, %rd3, %rd62;
	ld.global.f32 	%f169, [%rd64];
	mul.f32 	%f170, %f169, %f168;
	add.s32 	%r144, %r219, %r50;
	mul.wide.s32 	%rd65, %r144, 4;
	add.s64 	%rd66, %rd8, %rd65;
	st.global.f32 	[%rd66], %f170;
	add.f32 	%f572, %f572, %f170;
$L__BB0_90:
	@%p25 bra 	$L__BB0_121;
	mov.b32 	%r237, 0;
$L__BB0_92:
	setp.eq.f32 	%p77, %f572, 0f00000000;
	add.s32 	%r190, %r237, %r50;
	mul.wide.s32 	%rd154, %r190, 4;
	add.s64 	%rd26, %rd8, %rd154;
	@%p77 bra 	$L__BB0_123;
	ld.global.f32 	%f496, [%rd26];
	div.rn.f32 	%f595, %f496, %f572;
	st.global.f32 	[%rd26], %f595;
	bra.uni 	$L__BB0_124;
$L__BB0_94:
	mul.wide.u32 	%rd130, %r222, 4;
	add.s64 	%rd131, %rd10, %rd130;
	st.local.f32 	[%rd131], %f581;
	add.s32 	%r222, %r222, 1;
	setp.eq.s32 	%p53, %r222, %r106;
	@%p53 bra 	$L__BB0_95;
	bra.uni 	$L__BB0_43;
$L__BB0_95:
	mov.f32 	%f589, 0f00000000;
	mov.b32 	%r229, 0;
	@%p44 bra 	$L__BB0_98;
	mov.f32 	%f589, 0f00000000;
	mov.b32 	%r227, 0;
$L__BB0_97:
	.pragma "nounroll";
	mul.wide.u32 	%rd132, %r227, 4;
	add.s64 	%rd133, %rd9, %rd132;
	ld.local.v4.f32 	{%f360, %f361, %f362, %f363}, [%rd133];
	add.s64 	%rd134, %rd10, %rd132;
	ld.local.v4.f32 	{%f364, %f365, %f366, %f367}, [%rd134];
	fma.rn.f32 	%f368, %f360, %f364, %f589;
	fma.rn.f32 	%f369, %f361, %f365, %f368;
	fma.rn.f32 	%f370, %f362, %f366, %f369;
	fma.rn.f32 	%f371, %f363, %f367, %f370;
	ld.local.v4.f32 	{%f372, %f373, %f374, %f375}, [%rd133+16];
	ld.local.v4.f32 	{%f376, %f377, %f378, %f379}, [%rd134+16];
	fma.rn.f32 	%f380, %f372, %f376, %f371;
	fma.rn.f32 	%f381, %f373, %f377, %f380;
	fma.rn.f32 	%f382, %f374, %f378, %f381;
	fma.rn.f32 	%f383, %f375, %f379, %f382;
	ld.local.v4.f32 	{%f384, %f385, %f386, %f387}, [%rd133+32];
	ld.local.v4.f32 	{%f388, %f389, %f390, %f391}, [%rd134+32];
	fma.rn.f32 	%f392, %f384, %f388, %f383;
	fma.rn.f32 	%f393, %f385, %f389, %f392;
	fma.rn.f32 	%f394, %f386, %f390, %f393;
	fma.rn.f32 	%f395, %f387, %f391, %f394;
	ld.local.v4.f32 	{%f396, %f397, %f398, %f399}, [%rd133+48];
	ld.local.v4.f32 	{%f400, %f401, %f402, %f403}, [%rd134+48];
	fma.rn.f32 	%f404, %f396, %f400, %f395;
	fma.rn.f32 	%f405, %f397, %f401, %f404;
	fma.rn.f32 	%f406, %f398, %f402, %f405;
	fma.rn.f32 	%f589, %f399, %f403, %f406;
	add.s32 	%r227, %r227, 16;
	setp.ne.s32 	%p55, %r227, %r45;
	mov.u32 	%r229, %r45;
	@%p55 bra 	$L__BB0_97;
$L__BB0_98:
	@%p46 bra 	$L__BB0_108;
	setp.lt.u32 	%p57, %r40, 7;
	@%p57 bra 	$L__BB0_101;
	mul.wide.u32 	%rd135, %r229, 4;
	add.s64 	%rd136, %rd9, %rd135;
	ld.local.f32 	%f408, [%rd136];
	add.s64 	%rd137, %rd10, %rd135;
	ld.local.f32 	%f409, [%rd137];
	fma.rn.f32 	%f410, %f408, %f409, %f589;
	ld.local.f32 	%f411, [%rd136+4];
	ld.local.f32 	%f412, [%rd137+4];
	fma.rn.f32 	%f413, %f411, %f412, %f410;
	ld.local.f32 	%f414, [%rd136+8];
	ld.local.f32 	%f415, [%rd137+8];
	fma.rn.f32 	%f416, %f414, %f415, %f413;
	ld.local.f32 	%f417, [%rd136+12];
	ld.local.f32 	%f418, [%rd137+12];
	fma.rn.f32 	%f419, %f417, %f418, %f416;
	ld.local.f32 	%f420, [%rd136+16];
	ld.local.f32 	%f421, [%rd137+16];
	fma.rn.f32 	%f422, %f420, %f421, %f419;
	ld.local.f32 	%f423, [%rd136+20];
	ld.local.f32 	%f424, [%rd137+20];
	fma.rn.f32 	%f425, %f423, %f424, %f422;
	ld.local.f32 	%f426, [%rd136+24];
	ld.local.f32 	%f427, [%rd137+24];
	fma.rn.f32 	%f428, %f426, %f427, %f425;
	ld.local.f32 	%f429, [%rd136+28];
	ld.local.f32 	%f430, [%rd137+28];
	fma.rn.f32 	%f589, %f429, %f430, %f428;
	add.s32 	%r229, %r229, 8;
$L__BB0_101:
	@%p39 bra 	$L__BB0_108;
	setp.lt.u32 	%p59, %r36, 3;
	@%p59 bra 	$L__BB0_104;
	mul.wide.u32 	%rd138, %r229, 4;
	add.s64 	%rd139, %rd9, %rd138;
	ld.local.f32 	%f432, [%rd139];
	add.s64 	%rd140, %rd10, %rd138;
	ld.local.f32 	%f433, [%rd140];
	fma.rn.f32 	%f434, %f432, %f433, %f589;
	ld.local.f32 	%f435, [%rd139+4];
	ld.local.f32 	%f436, [%rd140+4];
	fma.rn.f32 	%f437, %f435, %f436, %f434;
	ld.local.f32 	%f438, [%rd139+8];
	ld.local.f32 	%f439, [%rd140+8];
	fma.rn.f32 	%f440, %f438, %f439, %f437;
	ld.local.f32 	%f441, [%rd139+12];
	ld.local.f32 	%f442, [%rd140+12];
	fma.rn.f32 	%f589, %f441, %f442, %f440;
	add.s32 	%r229, %r229, 4;
$L__BB0_104:
	setp.eq.s32 	%p60, %r37, 0;
	@%p60 bra 	$L__BB0_108;
	setp.eq.s32 	%p61, %r37, 1;
	mul.wide.u32 	%rd141, %r229, 4;
	add.s64 	%rd22, %rd9, %rd141;
	ld.local.f32 	%f443, [%rd22];
	add.s64 	%rd23, %rd10, %rd141;
	ld.local.f32 	%f444, [%rd23];
	fma.rn.f32 	%f589, %f443, %f444, %f589;
	@%p61 bra 	$L__BB0_108;
	setp.eq.s32 	%p62, %r37, 2;
	ld.local.f32 	%f445, [%rd22+4];
	ld.local.f32 	%f446, [%rd23+4];
	fma.rn.f32 	%f589, %f445, %f446, %f589;
	@%p62 bra 	$L__BB0_108;
	ld.local.f32 	%f447, [%rd22+8];
	ld.local.f32 	%f448, [%rd23+8];
	fma.rn.f32 	%f589, %f447, %f448, %f589;
$L__BB0_108:
	mul.f32 	%f449, %f589, 0fBF000000;
	fma.rn.f32 	%f450, %f449, 0f3BBB989D, 0f3F000000;
	cvt.sat.f32.f32 	%f451, %f450;
	mov.f32 	%f452, 0f4B400001;
	mov.f32 	%f453, 0f437C0000;
	fma.rm.f32 	%f454, %f451, %f453, %f452;
	add.f32 	%f455, %f454, 0fCB40007F;
	neg.f32 	%f456, %f455;
	fma.rn.f32 	%f457, %f449, 0f3FB8AA3B, %f456;
	fma.rn.f32 	%f458, %f449, 0f32A57060, %f457;
	mov.b32 	%r171, %f454;
	shl.b32 	%r172, %r171, 23;
	mov.b32 	%f459, %r172;
	ex2.approx.ftz.f32 	%f460, %f458;
	mul.f32 	%f461, %f460, %f459;
	mul.wide.u32 	%rd142, %r220, 4;
	add.s64 	%rd143, %rd4, %rd142;
	ld.global.f32 	%f462, [%rd143];
	mul.f32 	%f463, %f3, %f462;
	sqrt.rn.f32 	%f464, %f463;
	div.rn.f32 	%f465, %f461, %f464;
	add.s64 	%rd144, %rd3, %rd142;
	ld.global.f32 	%f466, [%rd144];
	mul.f32 	%f467, %f466, %f465;
	add.s32 	%r173, %r220, %r50;
	mul.wide.s32 	%rd145, %r173, 4;
	add.s64 	%rd146, %rd8, %rd145;
	st.global.f32 	[%rd146], %f467;
	add.f32 	%f572, %f572, %f467;
	add.s32 	%r220, %r220, 1;
	setp.eq.s32 	%p63, %r220, %r107;
	@%p63 bra 	$L__BB0_90;
	bra.uni 	$L__BB0_31;
$L__BB0_109:
	setp.eq.s32 	%p26, %r106, 0;
	@%p26 bra 	$L__BB0_113;
	setp.lt.u32 	%p27, %r107, 4;
	mov.f32 	%f572, 0f00000000;
	mov.b32 	%r219, 0;
	@%p27 bra 	$L__BB0_85;
	add.s64 	%rd174, %rd4, 8;
	add.s64 	%rd173, %rd3, 8;
	ex2.approx.ftz.f32 	%f119, %f1;
	mul.f32 	%f57, %f119, %f2;
	mov.f32 	%f572, 0f00000000;
	mov.u32 	%r213, %r50;
	mov.u32 	%r214, %r46;
$L__BB0_112:
	.pragma "nounroll";
	mul.wide.s32 	%rd55, %r213, 4;
	add.s64 	%rd56, %rd8, %rd55;
	ld.global.f32 	%f120, [%rd174+-8];
	mul.f32 	%f121, %f3, %f120;
	sqrt.rn.f32 	%f122, %f121;
	div.rn.f32 	%f123, %f57, %f122;
	ld.global.f32 	%f124, [%rd173+-8];
	mul.f32 	%f125, %f124, %f123;
	st.global.f32 	[%rd56], %f125;
	add.f32 	%f126, %f572, %f125;
	ld.global.f32 	%f127, [%rd174+-4];
	mul.f32 	%f128, %f3, %f127;
	sqrt.rn.f32 	%f129, %f128;
	div.rn.f32 	%f130, %f57, %f129;
	ld.global.f32 	%f131, [%rd173+-4];
	mul.f32 	%f132, %f131, %f130;
	st.global.f32 	[%rd56+4], %f132;
	add.f32 	%f133, %f126, %f132;
	ld.global.f32 	%f134, [%rd174];
	mul.f32 	%f135, %f3, %f134;
	sqrt.rn.f32 	%f136, %f135;
	div.rn.f32 	%f137, %f57, %f136;
	ld.global.f32 	%f138, [%rd173];
	mul.f32 	%f139, %f138, %f137;
	st.global.f32 	[%rd56+8], %f139;
	add.f32 	%f140, %f133, %f139;
	ld.global.f32 	%f141, [%rd174+4];
	mul.f32 	%f142, %f3, %f141;
	sqrt.rn.f32 	%f143, %f142;
	div.rn.f32 	%f144, %f57, %f143;
	ld.global.f32 	%f145, [%rd173+4];
	mul.f32 	%f146, %f145, %f144;
	st.global.f32 	[%rd56+12], %f146;
	add.f32 	%f572, %f140, %f146;
	add.s32 	%r214, %r214, 4;
	add.s64 	%rd174, %rd174, 16;
	add.s64 	%rd173, %rd173, 16;
	add.s32 	%r213, %r213, 4;
	setp.eq.s32 	%p28, %r214, 0;
	mov.u32 	%r219, %r41;
	@%p28 bra 	$L__BB0_85;
	bra.uni 	$L__BB0_112;
$L__BB0_113:
	setp.lt.u32 	%p32, %r107, 4;
	mov.f32 	%f572, 0f00000000;
	mov.b32 	%r236, 0;
	@%p32 bra 	$L__BB0_116;
	ex2.approx.ftz.f32 	%f174, %f1;
	mul.f32 	%f58, %f174, %f2;
	mov.f32 	%f572, 0f00000000;
	mov.b32 	%r234, 0;
$L__BB0_115:
	.pragma "nounroll";
	mul.wide.u32 	%rd67, %r234, 4;
	add.s64 	%rd68, %rd4, %rd67;
	ld.global.f32 	%f175, [%rd68];
	sqrt.rn.f32 	%f176, %f175;
	div.rn.f32 	%f177, %f58, %f176;
	add.s64 	%rd69, %rd3, %rd67;
	ld.global.f32 	%f178, [%rd69];
	mul.f32 	%f179, %f178, %f177;
	add.s32 	%r147, %r234, %r50;
	mul.wide.s32 	%rd70, %r147, 4;
	add.s64 	%rd71, %rd8, %rd70;
	st.global.f32 	[%rd71], %f179;
	add.f32 	%f180, %f572, %f179;
	ld.global.f32 	%f181, [%rd68+4];
	sqrt.rn.f32 	%f182, %f181;
	div.rn.f32 	%f183, %f58, %f182;
	ld.global.f32 	%f184, [%rd69+4];
	mul.f32 	%f185, %f184, %f183;
	st.global.f32 	[%rd71+4], %f185;
	add.f32 	%f186, %f180, %f185;
	ld.global.f32 	%f187, [%rd68+8];
	sqrt.rn.f32 	%f188, %f187;
	div.rn.f32 	%f189, %f58, %f188;
	ld.global.f32 	%f190, [%rd69+8];
	mul.f32 	%f191, %f190, %f189;
	st.global.f32 	[%rd71+8], %f191;
	add.f32 	%f192, %f186, %f191;
	ld.global.f32 	%f193, [%rd68+12];
	sqrt.rn.f32 	%f194, %f193;
	div.rn.f32 	%f195, %f58, %f194;
	ld.global.f32 	%f196, [%rd69+12];
	mul.f32 	%f197, %f196, %f195;
	st.global.f32 	[%rd71+12], %f197;
	add.f32 	%f572, %f192, %f197;
	add.s32 	%r234, %r234, 4;
	setp.ne.s32 	%p33, %r234, %r41;
	mov.u32 	%r236, %r41;
	@%p33 bra 	$L__BB0_115;
$L__BB0_116:
	setp.eq.s32 	%p34, %r32, 0;
	@%p34 bra 	$L__BB0_90;
	setp.eq.s32 	%p35, %r33, 0;
	@%p35 bra 	$L__BB0_119;
	ex2.approx.ftz.f32 	%f199, %f1;
	mul.f32 	%f200, %f199, %f2;
	mul.wide.u32 	%rd72, %r236, 4;
	add.s64 	%rd73, %rd4, %rd72;
	ld.global.f32 	%f201, [%rd73];
	sqrt.rn.f32 	%f202, %f201;
	div.rn.f32 	%f203, %f200, %f202;
	add.s64 	%rd74, %rd3, %rd72;
	ld.global.f32 	%f204, [%rd74];
	mul.f32 	%f205, %f204, %f203;
	add.s32 	%r148, %r236, %r50;
	mul.wide.s32 	%rd75, %r148, 4;
	add.s64 	%rd76, %rd8, %rd75;
	st.global.f32 	[%rd76], %f205;
	add.f32 	%f206, %f572, %f205;
	ld.global.f32 	%f207, [%rd73+4];
	sqrt.rn.f32 	%f208, %f207;
	div.rn.f32 	%f209, %f200, %f208;
	ld.global.f32 	%f210, [%rd74+4];
	mul.f32 	%f211, %f210, %f209;
	st.global.f32 	[%rd76+4], %f211;
	add.f32 	%f572, %f206, %f211;
	add.s32 	%r236, %r236, 2;
$L__BB0_119:
	setp.eq.s32 	%p36, %r42, 0;
	@%p36 bra 	$L__BB0_90;
	ex2.approx.ftz.f32 	%f212, %f1;
	mul.f32 	%f213, %f212, %f2;
	mul.wide.u32 	%rd77, %r236, 4;
	add.s64 	%rd78, %rd4, %rd77;
	ld.global.f32 	%f214, [%rd78];
	sqrt.rn.f32 	%f215, %f214;
	div.rn.f32 	%f216, %f213, %f215;
	add.s64 	%rd79, %rd3, %rd77;
	ld.global.f32 	%f217, [%rd79];
	mul.f32 	%f218, %f217, %f216;
	add.s32 	%r149, %r236, %r50;
	mul.wide.s32 	%rd80, %r149, 4;
	add.s64 	%rd81, %rd8, %rd80;
	st.global.f32 	[%rd81], %f218;
	add.f32 	%f572, %f572, %f218;
	bra.uni 	$L__BB0_90;
$L__BB0_121:
	setp.lt.u32 	%p65, %r107, 4;
	mov.b32 	%r217, 0;
	@%p65 bra 	$L__BB0_69;
	mov.b32 	%r215, 0;
	bra.uni 	$L__BB0_56;
$L__BB0_123:
	mov.b32 	%r191, 0;
	st.global.u32 	[%rd26], %r191;
	mov.f32 	%f595, 0f00000000;
$L__BB0_124:
	setp.lt.u32 	%p78, %r34, 7;
	add.s32 	%r193, %r237, %r31;
	mul.wide.s32 	%rd155, %r193, 4;
	add.s64 	%rd156, %rd7, %rd155;
	ld.global.f32 	%f498, [%rd156];
	add.f32 	%f499, %f595, %f498;
	st.global.f32 	[%rd156], %f499;
	mul.lo.s32 	%r97, %r193, %r106;
	mov.b32 	%r240, 0;
	@%p78 bra 	$L__BB0_127;
	mov.b32 	%r238, 0;
$L__BB0_126:
	.pragma "nounroll";
	ld.global.f32 	%f500, [%rd26];
	add.s32 	%r195, %r238, %r49;
	mul.wide.s32 	%rd157, %r195, 4;
	add.s64 	%rd158, %rd6, %rd157;
	ld.global.f32 	%f501, [%rd158];
	add.s32 	%r196, %r238, %r97;
	mul.wide.s32 	%rd159, %r196, 4;
	add.s64 	%rd160, %rd5, %rd159;
	ld.global.f32 	%f502, [%rd160];
	fma.rn.f32 	%f503, %f500, %f501, %f502;
	st.global.f32 	[%rd160], %f503;
	ld.global.f32 	%f504, [%rd26];
	ld.global.f32 	%f505, [%rd158+4];
	ld.global.f32 	%f506, [%rd160+4];
	fma.rn.f32 	%f507, %f504, %f505, %f506;
	st.global.f32 	[%rd160+4], %f507;
	ld.global.f32 	%f508, [%rd26];
	ld.global.f32 	%f509, [%rd158+8];
	ld.global.f32 	%f510, [%rd160+8];
	fma.rn.f32 	%f511, %f508, %f509, %f510;
	st.global.f32 	[%rd160+8], %f511;
	ld.global.f32 	%f512, [%rd26];
	ld.global.f32 	%f513, [%rd158+12];
	ld.global.f32 	%f514, [%rd160+12];
	fma.rn.f32 	%f515, %f512, %f513, %f514;
	st.global.f32 	[%rd160+12], %f515;
	ld.global.f32 	%f516, [%rd26];
	ld.global.f32 	%f517, [%rd158+16];
	ld.global.f32 	%f518, [%rd160+16];
	fma.rn.f32 	%f519, %f516, %f517, %f518;
	st.global.f32 	[%rd160+16], %f519;
	ld.global.f32 	%f520, [%rd26];
	ld.global.f32 	%f521, [%rd158+20];
	ld.global.f32 	%f522, [%rd160+20];
	fma.rn.f32 	%f523, %f520, %f521, %f522;
	st.global.f32 	[%rd160+20], %f523;
	ld.global.f32 	%f524, [%rd26];
	ld.global.f32 	%f525, [%rd158+24];
	ld.global.f32 	%f526, [%rd160+24];
	fma.rn.f32 	%f527, %f524, %f525, %f526;
	st.global.f32 	[%rd160+24], %f527;
	ld.global.f32 	%f528, [%rd26];
	ld.global.f32 	%f529, [%rd158+28];
	ld.global.f32 	%f530, [%rd160+28];
	fma.rn.f32 	%f531, %f528, %f529, %f530;
	st.global.f32 	[%rd160+28], %f531;
	add.s32 	%r238, %r238, 8;
	setp.ne.s32 	%p79, %r238, %r43;
	mov.u32 	%r240, %r43;
	@%p79 bra 	$L__BB0_126;
$L__BB0_127:
	setp.eq.s32 	%p80, %r35, 0;
	@%p80 bra 	$L__BB0_135;
	setp.lt.u32 	%p81, %r36, 3;
	@%p81 bra 	$L__BB0_130;
	ld.global.f32 	%f532, [%rd26];
	add.s32 	%r197, %r240, %r49;
	mul.wide.s32 	%rd161, %r197, 4;
	add.s64 	%rd162, %rd6, %rd161;
	ld.global.f32 	%f533, [%rd162];
	add.s32 	%r198, %r240, %r97;
	mul.wide.s32 	%rd163, %r198, 4;
	add.s64 	%rd164, %rd5, %rd163;
	ld.global.f32 	%f534, [%rd164];
	fma.rn.f32 	%f535, %f532, %f533, %f534;
	st.global.f32 	[%rd164], %f535;
	ld.global.f32 	%f536, [%rd26];
	ld.global.f32 	%f537, [%rd162+4];
	ld.global.f32 	%f538, [%rd164+4];
	fma.rn.f32 	%f539, %f536, %f537, %f538;
	st.global.f32 	[%rd164+4], %f539;
	ld.global.f32 	%f540, [%rd26];
	ld.global.f32 	%f541, [%rd162+8];
	ld.global.f32 	%f542, [%rd164+8];
	fma.rn.f32 	%f543, %f540, %f541, %f542;
	st.global.f32 	[%rd164+8], %f543;
	ld.global.f32 	%f544, [%rd26];
	ld.global.f32 	%f545, [%rd162+12];
	ld.global.f32 	%f546, [%rd164+12];
	fma.rn.f32 	%f547, %f544, %f545, %f546;
	st.global.f32 	[%rd164+12], %f547;
	add.s32 	%r240, %r240, 4;
$L__BB0_130:
	setp.eq.s32 	%p82, %r37, 0;
	@%p82 bra 	$L__BB0_135;
	setp.eq.s32 	%p83, %r38, 0;
	@%p83 bra 	$L__BB0_133;
	ld.global.f32 	%f548, [%rd26];
	add.s32 	%r199, %r240, %r49;
	mul.wide.s32 	%rd165, %r199, 4;
	add.s64 	%rd166, %rd6, %rd165;
	ld.global.f32 	%f549, [%rd166];
	add.s32 	%r200, %r240, %r97;
	mul.wide.s32 	%rd167, %r200, 4;
	add.s64 	%rd168, %rd5, %rd167;
	ld.global.f32 	%f550, [%rd168];
	fma.rn.f32 	%f551, %f548, %f549, %f550;
	st.global.f32 	[%rd168], %f551;
	ld.global.f32 	%f552, [%rd26];
	ld.global.f32 	%f553, [%rd166+4];
	ld.global.f32 	%f554, [%rd168+4];
	fma.rn.f32 	%f555, %f552, %f553, %f554;
	st.global.f32 	[%rd168+4], %f555;
	add.s32 	%r240, %r240, 2;
$L__BB0_133:
	setp.eq.s32 	%p84, %r44, 0;
	@%p84 bra 	$L__BB0_135;
	ld.global.f32 	%f556, [%rd26];
	add.s32 	%r201, %r240, %r49;
	mul.wide.s32 	%rd169, %r201, 4;
	add.s64 	%rd170, %rd6, %rd169;
	ld.global.f32 	%f557, [%rd170];
	add.s32 	%r202, %r240, %r97;
	mul.wide.s32 	%rd171, %r202, 4;
	add.s64 	%rd172, %rd5, %rd171;
	ld.global.f32 	%f558, [%rd172];
	fma.rn.f32 	%f559, %f556, %f557, %f558;
	st.global.f32 	[%rd172], %f559;
$L__BB0_135:
	add.s32 	%r237, %r237, 1;
	setp.eq.s32 	%p85, %r237, %r107;
	@%p85 bra 	$L__BB0_83;
	bra.uni 	$L__BB0_92;

}
	// .globl	_Z5mStepPKfS0_PfS1_iii
.visible .entry _Z5mStepPKfS0_PfS1_iii(
	.param .u64 .ptr .align 1 _Z5mStepPKfS0_PfS1_iii_param_0,
	.param .u64 .ptr .align 1 _Z5mStepPKfS0_PfS1_iii_param_1,
	.param .u64 .ptr .align 1 _Z5mStepPKfS0_PfS1_iii_param_2,
	.param .u64 .ptr .align 1 _Z5mStepPKfS0_PfS1_iii_param_3,
	.param .u32 _Z5mStepPKfS0_PfS1_iii_param_4,
	.param .u32 _Z5mStepPKfS0_PfS1_iii_param_5,
	.param .u32 _Z5mStepPKfS0_PfS1_iii_param_6
)
{
	.local .align 8 .b8 	__local_depot1[8];
	.reg .b64 	%SP;
	.reg .b64 	%SPL;
	.reg .pred 	%p<49>;
	.reg .b32 	%r<285>;
	.reg .b32 	%f<95>;
	.reg .b64 	%rd<78>;
	.reg .b64 	%fd<32>;

	mov.u64 	%SPL, __local_depot1;
	cvta.local.u64 	%SP, %SPL;
	ld.param.u64 	%rd6, [_Z5mStepPKfS0_PfS1_iii_param_1];
	ld.param.u64 	%rd7, [_Z5mStepPKfS0_PfS1_iii_param_3];
	ld.param.u32 	%r79, [_Z5mStepPKfS0_PfS1_iii_param_4];
	ld.param.u32 	%r81, [_Z5mStepPKfS0_PfS1_iii_param_6];
	cvta.to.global.u64 	%rd1, %rd7;
	add.u64 	%rd8, %SP, 0;
	add.u64 	%rd2, %SPL, 0;
	mov.u32 	%r82, %ctaid.x;
	mov.u32 	%r1, %ntid.x;
	mov.u32 	%r83, %tid.x;
	mad.lo.s32 	%r275, %r82, %r1, %r83;
	setp.ge.s32 	%p2, %r275, %r81;
	@%p2 bra 	$L__BB1_73;
	ld.param.u32 	%r251, [_Z5mStepPKfS0_PfS1_iii_param_5];
	mov.u32 	%r84, %nctaid.x;
	mul.lo.s32 	%r3, %r84, %r1;
	min.s32 	%r85, %r251, %r79;
	setp.gt.s32 	%p1, %r85, 0;
	setp.lt.s32 	%p3, %r85, 1;
	@%p3 bra 	$L__BB1_19;
	and.b32  	%r4, %r79, 7;
	add.s32 	%r5, %r4, -1;
	and.b32  	%r6, %r79, 3;
	and.b32  	%r7, %r79, 2147483640;
	and.b32  	%r8, %r79, 1;
	mov.u32 	%r261, %r275;
$L__BB1_3:
	ld.param.u32 	%r252, [_Z5mStepPKfS0_PfS1_iii_param_5];
	mul.lo.s32 	%r10, %r261, %r252;
	mov.b32 	%r262, 0;
$L__BB1_4:
	add.s32 	%r88, %r262, %r10;
	mul.lo.s32 	%r12, %r88, %r79;
	mov.b32 	%r263, 0;
$L__BB1_5:
	setp.lt.u32 	%p4, %r79, 8;
	add.s32 	%r90, %r12, %r263;
	mul.lo.s32 	%r14, %r90, %r79;
	mov.b32 	%r266, 0;
	@%p4 bra 	$L__BB1_8;
	mov.b32 	%r264, 0;
$L__BB1_7:
	.pragma "nounroll";
	add.s32 	%r92, %r264, %r14;
	mul.wide.s32 	%rd9, %r92, 4;
	add.s64 	%rd10, %rd1, %rd9;
	mov.b32 	%r93, 0;
	st.global.u32 	[%rd10], %r93;
	st.global.u32 	[%rd10+4], %r93;
	st.global.u32 	[%rd10+8], %r93;
	st.global.u32 	[%rd10+12], %r93;
	st.global.u32 	[%rd10+16], %r93;
	st.global.u32 	[%rd10+20], %r93;
	st.global.u32 	[%rd10+24], %r93;
	st.global.u32 	[%rd10+28], %r93;
	add.s32 	%r264, %r264, 8;
	setp.ne.s32 	%p5, %r264, %r7;
	mov.u32 	%r266, %r7;
	@%p5 bra 	$L__BB1_7;
$L__BB1_8:
	setp.eq.s32 	%p6, %r4, 0;
	@%p6 bra 	$L__BB1_16;
	setp.lt.u32 	%p7, %r5, 3;
	@%p7 bra 	$L__BB1_11;
	add.s32 	%r94, %r266, %r14;
	mul.wide.s32 	%rd11, %r94, 4;
	add.s64 	%rd12, %rd1, %rd11;
	mov.b32 	%r95, 0;
	st.global.u32 	[%rd12], %r95;
	st.global.u32 	[%rd12+4], %r95;
	st.global.u32 	[%rd12+8], %r95;
	st.global.u32 	[%rd12+12], %r95;
	add.s32 	%r266, %r266, 4;
$L__BB1_11:
	setp.eq.s32 	%p8, %r6, 0;
	@%p8 bra 	$L__BB1_16;
	setp.eq.s32 	%p9, %r6, 1;
	@%p9 bra 	$L__BB1_14;
	add.s32 	%r96, %r266, %r14;
	mul.wide.s32 	%rd13, %r96, 4;
	add.s64 	%rd14, %rd1, %rd13;
	mov.b32 	%r97, 0;
	st.global.u32 	[%rd14], %r97;
	st.global.u32 	[%rd14+4], %r97;
	add.s32 	%r266, %r266, 2;
$L__BB1_14:
	setp.eq.s32 	%p10, %r8, 0;
	@%p10 bra 	$L__BB1_16;
	add.s32 	%r98, %r266, %r14;
	mul.wide.s32 	%rd15, %r98, 4;
	add.s64 	%rd16, %rd1, %rd15;
	mov.b32 	%r99, 0;
	st.global.u32 	[%rd16], %r99;
$L__BB1_16:
	add.s32 	%r263, %r263, 1;
	setp.ne.s32 	%p11, %r263, %r79;
	@%p11 bra 	$L__BB1_5;
	ld.param.u32 	%r253, [_Z5mStepPKfS0_PfS1_iii_param_5];
	add.s32 	%r262, %r262, 1;
	setp.ne.s32 	%p12, %r262, %r253;
	@%p12 bra 	$L__BB1_4;
	add.s32 	%r261, %r261, %r3;
	setp.lt.s32 	%p13, %r261, %r81;
	@%p13 bra 	$L__BB1_3;
$L__BB1_19:
	not.pred 	%p14, %p1;
	@%p14 bra 	$L__BB1_39;
	and.b32  	%r25, %r79, 15;
	add.s32 	%r26, %r25, -1;
	and.b32  	%r27, %r79, 7;
	add.s32 	%r28, %r27, -1;
	and.b32  	%r29, %r79, 2147483632;
	and.b32  	%r30, %r79, 3;
	cvta.to.global.u64 	%rd3, %rd6;
	mov.u32 	%r268, %r275;
$L__BB1_21:
	ld.param.u32 	%r254, [_Z5mStepPKfS0_PfS1_iii_param_5];
	mul.lo.s32 	%r32, %r268, %r254;
	mov.b32 	%r269, 0;
$L__BB1_22:
	add.s32 	%r102, %r269, %r32;
	mul.wide.s32 	%rd17, %r102, 4;
	add.s64 	%rd18, %rd3, %rd17;
	ld.global.f32 	%f1, [%rd18];
	mul.lo.s32 	%r34, %r102, %r79;
	mov.b32 	%r270, 0;
$L__BB1_23:
	setp.lt.u32 	%p15, %r79, 16;
	add.s32 	%r104, %r34, %r270;
	mul.lo.s32 	%r36, %r104, %r79;
	mov.b32 	%r273, 0;
	@%p15 bra 	$L__BB1_26;
	mov.b32 	%r271, 0;
$L__BB1_25:
	.pragma "nounroll";
	add.s32 	%r106, %r271, %r36;
	mul.wide.s32 	%rd19, %r106, 4;
	add.s64 	%rd20, %rd1, %rd19;
	ld.global.f32 	%f2, [%rd20];
	add.f32 	%f3, %f1, %f2;
	st.global.f32 	[%rd20], %f3;
	ld.global.f32 	%f4, [%rd20+4];
	add.f32 	%f5, %f1, %f4;
	st.global.f32 	[%rd20+4], %f5;
	ld.global.f32 	%f6, [%rd20+8];
	add.f32 	%f7, %f1, %f6;
	st.global.f32 	[%rd20+8], %f7;
	ld.global.f32 	%f8, [%rd20+12];
	add.f32 	%f9, %f1, %f8;
	st.global.f32 	[%rd20+12], %f9;
	ld.global.f32 	%f10, [%rd20+16];
	add.f32 	%f11, %f1, %f10;
	st.global.f32 	[%rd20+16], %f11;
	ld.global.f32 	%f12, [%rd20+20];
	add.f32 	%f13, %f1, %f12;
	st.global.f32 	[%rd20+20], %f13;
	ld.global.f32 	%f14, [%rd20+24];
	add.f32 	%f15, %f1, %f14;
	st.global.f32 	[%rd20+24], %f15;
	ld.global.f32 	%f16, [%rd20+28];
	add.f32 	%f17, %f1, %f16;
	st.global.f32 	[%rd20+28], %f17;
	ld.global.f32 	%f18, [%rd20+32];
	add.f32 	%f19, %f1, %f18;
	st.global.f32 	[%rd20+32], %f19;
	ld.global.f32 	%f20, [%rd20+36];
	add.f32 	%f21, %f1, %f20;
	st.global.f32 	[%rd20+36], %f21;
	ld.global.f32 	%f22, [%rd20+40];
	add.f32 	%f23, %f1, %f22;
	st.global.f32 	[%rd20+40], %f23;
	ld.global.f32 	%f24, [%rd20+44];
	add.f32 	%f25, %f1, %f24;
	st.global.f32 	[%rd20+44], %f25;
	ld.global.f32 	%f26, [%rd20+48];
	add.f32 	%f27, %f1, %f26;
	st.global.f32 	[%rd20+48], %f27;
	ld.global.f32 	%f28, [%rd20+52];
	add.f32 	%f29, %f1, %f28;
	st.global.f32 	[%rd20+52], %f29;
	ld.global.f32 	%f30, [%rd20+56];
	add.f32 	%f31, %f1, %f30;
	st.global.f32 	[%rd20+56], %f31;
	ld.global.f32 	%f32, [%rd20+60];
	add.f32 	%f33, %f1, %f32;
	st.global.f32 	[%rd20+60], %f33;
	add.s32 	%r271, %r271, 16;
	setp.ne.s32 	%p16, %r271, %r29;
	mov.u32 	%r273, %r29;
	@%p16 bra 	$L__BB1_25;
$L__BB1_26:
	setp.eq.s32 	%p17, %r25, 0;
	@%p17 bra 	$L__BB1_36;
	setp.lt.u32 	%p18, %r26, 7;
	@%p18 bra 	$L__BB1_29;
	add.s32 	%r107, %r273, %r36;
	mul.wide.s32 	%rd21, %r107, 4;
	add.s64 	%rd22, %rd1, %rd21;
	ld.global.f32 	%f34, [%rd22];
	add.f32 	%f35, %f1, %f34;
	st.global.f32 	[%rd22], %f35;
	ld.global.f32 	%f36, [%rd22+4];
	add.f32 	%f37, %f1, %f36;
	st.global.f32 	[%rd22+4], %f37;
	ld.global.f32 	%f38, [%rd22+8];
	add.f32 	%f39, %f1, %f38;
	st.global.f32 	[%rd22+8], %f39;
	ld.global.f32 	%f40, [%rd22+12];
	add.f32 	%f41, %f1, %f40;
	st.global.f32 	[%rd22+12], %f41;
	ld.global.f32 	%f42, [%rd22+16];
	add.f32 	%f43, %f1, %f42;
	st.global.f32 	[%rd22+16], %f43;
	ld.global.f32 	%f44, [%rd22+20];
	add.f32 	%f45, %f1, %f44;
	st.global.f32 	[%rd22+20], %f45;
	ld.global.f32 	%f46, [%rd22+24];
	add.f32 	%f47, %f1, %f46;
	st.global.f32 	[%rd22+24], %f47;
	ld.global.f32 	%f48, [%rd22+28];
	add.f32 	%f49, %f1, %f48;
	st.global.f32 	[%rd22+28], %f49;
	add.s32 	%r273, %r273, 8;
$L__BB1_29:
	setp.eq.s32 	%p19, %r27, 0;
	@%p19 bra 	$L__BB1_36;
	setp.lt.u32 	%p20, %r28, 3;
	@%p20 bra 	$L__BB1_32;
	add.s32 	%r108, %r273, %r36;
	mul.wide.s32 	%rd23, %r108, 4;
	add.s64 	%rd24, %rd1, %rd23;
	ld.global.f32 	%f50, [%rd24];
	add.f32 	%f51, %f1, %f50;
	st.global.f32 	[%rd24], %f51;
	ld.global.f32 	%f52, [%rd24+4];
	add.f32 	%f53, %f1, %f52;
	st.global.f32 	[%rd24+4], %f53;
	ld.global.f32 	%f54, [%rd24+8];
	add.f32 	%f55, %f1, %f54;
	st.global.f32 	[%rd24+8], %f55;
	ld.global.f32 	%f56, [%rd24+12];
	add.f32 	%f57, %f1, %f56;
	st.global.f32 	[%rd24+12], %f57;
	add.s32 	%r273, %r273, 4;
$L__BB1_32:
	setp.eq.s32 	%p21, %r30, 0;
	@%p21 bra 	$L__BB1_36;
	setp.eq.s32 	%p22, %r30, 1;
	add.s32 	%r109, %r273, %r36;
	mul.wide.s32 	%rd25, %r109, 4;
	add.s64 	%rd4, %rd1, %rd25;
	ld.global.f32 	%f58, [%rd4];
	add.f32 	%f59, %f1, %f58;
	st.global.f32 	[%rd4], %f59;
	@%p22 bra 	$L__BB1_36;
	setp.eq.s32 	%p23, %r30, 2;
	ld.global.f32 	%f60, [%rd4+4];
	add.f32 	%f61, %f1, %f60;
	st.global.f32 	[%rd4+4], %f61;
	@%p23 bra 	$L__BB1_36;
	ld.global.f32 	%f62, [%rd4+8];
	add.f32 	%f63, %f1, %f62;
	st.global.f32 	[%rd4+8], %f63;
$L__BB1_36:
	add.s32 	%r270, %r270, 1;
	setp.ne.s32 	%p24, %r270, %r79;
	@%p24 bra 	$L__BB1_23;
	ld.param.u32 	%r255, [_Z5mStepPKfS0_PfS1_iii_param_5];
	add.s32 	%r269, %r269, 1;
	setp.ne.s32 	%p25, %r269, %r255;
	@%p25 bra 	$L__BB1_22;
	add.s32 	%r268, %r268, %r3;
	setp.lt.s32 	%p26, %r268, %r81;
	@%p26 bra 	$L__BB1_21;
$L__BB1_39:
	ld.param.u32 	%r256, [_Z5mStepPKfS0_PfS1_iii_param_5];
	setp.lt.s32 	%p27, %r256, 1;
	@%p27 bra 	$L__BB1_73;
	setp.lt.s32 	%p28, %r79, 1;
	@%p28 bra 	$L__BB1_60;
	add.s32 	%r47, %r79, -1;
	and.b32  	%r48, %r79, 15;
	and.b32  	%r49, %r79, 7;
	and.b32  	%r50, %r79, 2147483632;
	and.b32  	%r51, %r79, 3;
	neg.s32 	%r52, %r50;
	mov.u64 	%rd46, $str;
	mov.u64 	%rd74, $str$2;
	mov.u64 	%rd76, $str$3;
	mov.u64 	%rd65, $str$1;
$L__BB1_42:
	mov.b32 	%r276, 0;
$L__BB1_43:
	ld.param.u32 	%r259, [_Z5mStepPKfS0_PfS1_iii_param_5];
	st.local.u32 	[%rd2], %r275;
	cvta.global.u64 	%rd47, %rd46;
	{ // callseq 30, 0
	.param .b64 param0;
	st.param.b64 	[param0], %rd47;
	.param .b64 param1;
	st.param.b64 	[param1], %rd8;
	.param .b32 retval0;
	call.uni (retval0), 
	vprintf, 
	(
	param0, 
	param1
	);
	ld.param.b32 	%r173, [retval0];
	} // callseq 30
	mad.lo.s32 	%r175, %r275, %r259, %r276;
	mul.lo.s32 	%r55, %r175, %r79;
	mov.b32 	%r277, 0;
$L__BB1_44:
	setp.lt.u32 	%p37, %r47, 15;
	add.s32 	%r177, %r55, %r277;
	mul.lo.s32 	%r57, %r177, %r79;
	mov.b32 	%r281, 0;
	@%p37 bra 	$L__BB1_47;
	mov.u32 	%r278, %r57;
	mov.u32 	%r279, %r52;
$L__BB1_46:
	.pragma "nounroll";
	mul.wide.s32 	%rd49, %r278, 4;
	add.s64 	%rd50, %rd1, %rd49;
	ld.global.f32 	%f64, [%rd50];
	cvt.f64.f32 	%fd1, %f64;
	st.local.f64 	[%rd2], %fd1;
	cvta.global.u64 	%rd52, %rd65;
	{ // callseq 31, 0
	.param .b64 param0;
	st.param.b64 	[param0], %rd52;
	.param .b64 param1;
	st.param.b64 	[param1], %rd8;
	.param .b32 retval0;
	call.uni (retval0), 
	vprintf, 
	(
	param0, 
	param1
	);
	ld.param.b32 	%r178, [retval0];
	} // callseq 31
	ld.global.f32 	%f65, [%rd50+4];
	cvt.f64.f32 	%fd2, %f65;
	st.local.f64 	[%rd2], %fd2;
	{ // callseq 32, 0
	.param .b64 param0;
	st.param.b64 	[param0], %rd52;
	.param .b64 param1;
	st.param.b64 	[param1], %rd8;
	.param .b32 retval0;
	call.uni (retval0), 
	vprintf, 
	(
	param0, 
	param1
	);
	ld.param.b32 	%r180, [retval0];
	} // callseq 32
	ld.global.f32 	%f66, [%rd50+8];
	cvt.f64.f32 	%fd3, %f66;
	st.local.f64 	[%rd2], %fd3;
	{ // callseq 33, 0
	.param .b64 param0;
	st.param.b64 	[param0], %rd52;
	.param .b64 param1;
	st.param.b64 	[param1], %rd8;
	.param .b32 retval0;
	call.uni (retval0), 
	vprintf, 
	(
	param0, 
	param1
	);
	ld.param.b32 	%r182, [retval0];
	} // callseq 33
	ld.global.f32 	%f67, [%rd50+12];
	cvt.f64.f32 	%fd4, %f67;
	st.local.f64 	[%rd2], %fd4;
	{ // callseq 34, 0
	.param .b64 param0;
	st.param.b64 	[param0], %rd52;
	.param .b64 param1;
	st.param.b64 	[param1], %rd8;
	.param .b32 retval0;
	call.uni (retval0), 
	vprintf, 
	(
	param0, 
	param1
	);
	ld.param.b32 	%r184, [retval0];
	} // callseq 34
	ld.global.f32 	%f68, [%rd50+16];
	cvt.f64.f32 	%fd5, %f68;
	st.local.f64 	[%rd2], %fd5;
	{ // callseq 35, 0
	.param .b64 param0;
	st.param.b64 	[param0], %rd52;
	.param .b64 param1;
	st.param.b64 	[param1], %rd8;
	.param .b32 retval0;
	call.uni (retval0), 
	vprintf, 
	(
	param0, 
	param1
	);
	ld.param.b32 	%r186, [retval0];
	} // callseq 35
	ld.global.f32 	%f69, [%rd50+20];
	cvt.f64.f32 	%fd6, %f69;
	st.local.f64 	[%rd2], %fd6;
	{ // callseq 36, 0
	.param .b64 param0;
	st.param.b64 	[param0], %rd52;
	.param .b64 param1;
	st.param.b64 	[param1], %rd8;
	.param .b32 retval0;
	call.uni (retval0), 
	vprintf, 
	(
	param0, 
	param1
	);
	ld.param.b32 	%r188, [retval0];
	} // callseq 36
	ld.global.f32 	%f70, [%rd50+24];
	cvt.f64.f32 	%fd7, %f70;
	st.local.f64 	[%rd2], %fd7;
	{ // callseq 37, 0
	.param .b64 param0;
	st.param.b64 	[param0], %rd52;
	.param .b64 param1;
	st.param.b64 	[param1], %rd8;
	.param .b32 retval0;
	call.uni (retval0), 
	vprintf, 
	(
	param0, 
	param1
	);
	ld.param.b32 	%r190, [retval0];
	} // callseq 37
	ld.global.f32 	%f71, [%rd50+28];
	cvt.f64.f32 	%fd8, %f71;
	st.local.f64 	[%rd2], %fd8;
	{ // callseq 38, 0
	.param .b64 param0;
	st.param.b64 	[param0], %rd52;
	.param .b64 param1;
	st.param.b64 	[param1], %rd8;
	.param .b32 retval0;
	call.uni (retval0), 
	vprintf, 
	(
	param0, 
	param1
	);
	ld.param.b32 	%r192, [retval0];
	} // callseq 38
	ld.global.f32 	%f72, [%rd50+32];
	cvt.f64.f32 	%fd9, %f72;
	st.local.f64 	[%rd2], %fd9;
	{ // callseq 39, 0
	.param .b64 param0;
	st.param.b64 	[param0], %rd52;
	.param .b64 param1;
	st.param.b64 	[param1], %rd8;
	.param .b32 retval0;
	call.uni (retval0), 
	vprintf, 
	(
	param0, 
	param1
	);
	ld.param.b32 	%r194, [retval0];
	} // callseq 39
	ld.global.f32 	%f73, [%rd50+36];
	cvt.f64.f32 	%fd10, %f73;
	st.local.f64 	[%rd2], %fd10;
	{ // callseq 40, 0
	.param .b64 param0;
	st.param.b64 	[param0], %rd52;
	.param .b64 param1;
	st.param.b64 	[param1], %rd8;
	.param .b32 retval0;
	call.uni (retval0), 
	vprintf, 
	(
	param0, 
	param1
	);
	ld.param.b32 	%r196, [retval0];
	} // callseq 40
	ld.global.f32 	%f74, [%rd50+40];
	cvt.f64.f32 	%fd11, %f74;
	st.local.f64 	[%rd2], %fd11;
	{ // callseq 41, 0
	.param .b64 param0;
	st.param.b64 	[param0], %rd52;
	.param .b64 param1;
	st.param.b64 	[param1], %rd8;
	.param .b32 retval0;
	call.uni (retval0), 
	vprintf, 
	(
	param0, 
	param1
	);
	ld.param.b32 	%r198, [retval0];
	} // callseq 41
	ld.global.f32 	%f75, [%rd50+44];
	cvt.f64.f32 	%fd12, %f75;
	st.local.f64 	[%rd2], %fd12;
	{ // callseq 42, 0
	.param .b64 param0;
	st.param.b64 	[param0], %rd52;
	.param .b64 param1;
	st.param.b64 	[param1], %rd8;
	.param .b32 retval0;
	call.uni (retval0), 
	vprintf, 
	(
	param0, 
	param1
	);
	ld.param.b32 	%r200, [retval0];
	} // callseq 42
	ld.global.f32 	%f76, [%rd50+48];
	cvt.f64.f32 	%fd13, %f76;
	st.local.f64 	[%rd2], %fd13;
	{ // callseq 43, 0
	.param .b64 param0;
	st.param.b64 	[param0], %rd52;
	.param .b64 param1;
	st.param.b64 	[param1], %rd8;
	.param .b32 retval0;
	call.uni (retval0), 
	vprintf, 
	(
	param0, 
	param1
	);
	ld.param.b32 	%r202, [retval0];
	} // callseq 43
	ld.global.f32 	%f77, [%rd50+52];
	cvt.f64.f32 	%fd14, %f77;
	st.local.f64 	[%rd2], %fd14;
	{ // callseq 44, 0
	.param .b64 param0;
	st.param.b64 	[param0], %rd52;
	.param .b64 param1;
	st.param.b64 	[param1], %rd8;
	.param .b32 retval0;
	call.uni (retval0), 
	vprintf, 
	(
	param0, 
	param1
	);
	ld.param.b32 	%r204, [retval0];
	} // callseq 44
	ld.global.f32 	%f78, [%rd50+56];
	cvt.f64.f32 	%fd15, %f78;
	st.local.f64 	[%rd2], %fd15;
	{ // callseq 45, 0
	.param .b64 param0;
	st.param.b64 	[param0], %rd52;
	.param .b64 param1;
	st.param.b64 	[param1], %rd8;
	.param .b32 retval0;
	call.uni (retval0), 
	vprintf, 
	(
	param0, 
	param1
	);
	ld.param.b32 	%r206, [retval0];
	} // callseq 45
	ld.global.f32 	%f79, [%rd50+60];
	cvt.f64.f32 	%fd16, %f79;
	st.local.f64 	[%rd2], %fd16;
	{ // callseq 46, 0
	.param .b64 param0;
	st.param.b64 	[param0], %rd52;
	.param .b64 param1;
	st.param.b64 	[param1], %rd8;
	.param .b32 retval0;
	call.uni (retval0), 
	vprintf, 
	(
	param0, 
	param1
	);
	ld.param.b32 	%r208, [retval0];
	} // callseq 46
	add.s32 	%r279, %r279, 16;
	add.s32 	%r278, %r278, 16;
	setp.ne.s32 	%p38, %r279, 0;
	mov.u32 	%r281, %r50;
	@%p38 bra 	$L__BB1_46;
$L__BB1_47:
	setp.eq.s32 	%p39, %r48, 0;
	@%p39 bra 	$L__BB1_57;
	add.s32 	%r210, %r48, -1;
	setp.lt.u32 	%p40, %r210, 7;
	@%p40 bra 	$L__BB1_50;
	add.s32 	%r211, %r281, %r57;
	mul.wide.s32 	%rd54, %r211, 4;
	add.s64 	%rd55, %rd1, %rd54;
	ld.global.f32 	%f80, [%rd55];
	cvt.f64.f32 	%fd17, %f80;
	st.local.f64 	[%rd2], %fd17;
	cvta.global.u64 	%rd57, %rd65;
	{ // callseq 47, 0
	.param .b64 param0;
	st.param.b64 	[param0], %rd57;
	.param .b64 param1;
	st.param.b64 	[param1], %rd8;
	.param .b32 retval0;
	call.uni (retval0), 
	vprintf, 
	(
	param0, 
	param1
	);
	ld.param.b32 	%r212, [retval0];
	} // callseq 47
	ld.global.f32 	%f81, [%rd55+4];
	cvt.f64.f32 	%fd18, %f81;
	st.local.f64 	[%rd2], %fd18;
	{ // callseq 48, 0
	.param .b64 param0;
	st.param.b64 	[param0], %rd57;
	.param .b64 param1;
	st.param.b64 	[param1], %rd8;
	.param .b32 retval0;
	call.uni (retval0), 
	vprintf, 
	(
	param0, 
	param1
	);
	ld.param.b32 	%r214, [retval0];
	} // callseq 48
	ld.global.f32 	%f82, [%rd55+8];
	cvt.f64.f32 	%fd19, %f82;
	st.local.f64 	[%rd2], %fd19;
	{ // callseq 49, 0
	.param .b64 param0;
	st.param.b64 	[param0], %rd57;
	.param .b64 param1;
	st.param.b64 	[param1], %rd8;
	.param .b32 retval0;
	call.uni (retval0), 
	vprintf, 
	(
	param0, 
	param1
	);
	ld.param.b32 	%r216, [retval0];
	} // callseq 49
	ld.global.f32 	%f83, [%rd55+12];
	cvt.f64.f32 	%fd20, %f83;
	st.local.f64 	[%rd2], %fd20;
	{ // callseq 50, 0
	.param .b64 param0;
	st.param.b64 	[param0], %rd57;
	.param .b64 param1;
	st.param.b64 	[param1], %rd8;
	.param .b32 retval0;
	call.uni (retval0), 
	vprintf, 
	(
	param0, 
	param1
	);
	ld.param.b32 	%r218, [retval0];
	} // callseq 50
	ld.global.f32 	%f84, [%rd55+16];
	cvt.f64.f32 	%fd21, %f84;
	st.local.f64 	[%rd2], %fd21;
	{ // callseq 51, 0
	.param .b64 param0;
	st.param.b64 	[param0], %rd57;
	.param .b64 param1;
	st.param.b64 	[param1], %rd8;
	.param .b32 retval0;
	call.uni (retval0), 
	vprintf, 
	(
	param0, 
	param1
	);
	ld.param.b32 	%r220, [retval0];
	} // callseq 51
	ld.global.f32 	%f85, [%rd55+20];
	cvt.f64.f32 	%fd22, %f85;
	st.local.f64 	[%rd2], %fd22;
	{ // callseq 52, 0
	.param .b64 param0;
	st.param.b64 	[param0], %rd57;
	.param .b64 param1;
	st.param.b64 	[param1], %rd8;
	.param .b32 retval0;
	call.uni (retval0), 
	vprintf, 
	(
	param0, 
	param1
	);
	ld.param.b32 	%r222, [retval0];
	} // callseq 52
	ld.global.f32 	%f86, [%rd55+24];
	cvt.f64.f32 	%fd23, %f86;
	st.local.f64 	[%rd2], %fd23;
	{ // callseq 53, 0
	.param .b64 param0;
	st.param.b64 	[param0], %rd57;
	.param .b64 param1;
	st.param.b64 	[param1], %rd8;
	.param .b32 retval0;
	call.uni (retval0), 
	vprintf, 
	(
	param0, 
	param1
	);
	ld.param.b32 	%r224, [retval0];
	} // callseq 53
	ld.global.f32 	%f87, [%rd55+28];
	cvt.f64.f32 	%fd24, %f87;
	st.local.f64 	[%rd2], %fd24;
	{ // callseq 54, 0
	.param .b64 param0;
	st.param.b64 	[param0], %rd57;
	.param .b64 param1;
	st.param.b64 	[param1], %rd8;
	.param .b32 retval0;
	call.uni (retval0), 
	vprintf, 
	(
	param0, 
	param1
	);
	ld.param.b32 	%r226, [retval0];
	} // callseq 54
	add.s32 	%r281, %r281, 8;
$L__BB1_50:
	setp.eq.s32 	%p41, %r49, 0;
	@%p41 bra 	$L__BB1_57;
	add.s32 	%r228, %r49, -1;
	setp.lt.u32 	%p42, %r228, 3;
	@%p42 bra 	$L__BB1_53;
	add.s32 	%r229, %r281, %r57;
	mul.wide.s32 	%rd59, %r229, 4;
	add.s64 	%rd60, %rd1, %rd59;
	ld.global.f32 	%f88, [%rd60];
	cvt.f64.f32 	%fd25, %f88;
	st.local.f64 	[%rd2], %fd25;
	cvta.global.u64 	%rd62, %rd65;
	{ // callseq 55, 0
	.param .b64 param0;
	st.param.b64 	[param0], %rd62;
	.param .b64 param1;
	st.param.b64 	[param1], %rd8;
	.param .b32 retval0;
	call.uni (retval0), 
	vprintf, 
	(
	param0, 
	param1
	);
	ld.param.b32 	%r230, [retval0];
	} // callseq 55
	ld.global.f32 	%f89, [%rd60+4];
	cvt.f64.f32 	%fd26, %f89;
	st.local.f64 	[%rd2], %fd26;
	{ // callseq 56, 0
	.param .b64 param0;
	st.param.b64 	[param0], %rd62;
	.param .b64 param1;
	st.param.b64 	[param1], %rd8;
	.param .b32 retval0;
	call.uni (retval0), 
	vprintf, 
	(
	param0, 
	param1
	);
	ld.param.b32 	%r232, [retval0];
	} // callseq 56
	ld.global.f32 	%f90, [%rd60+8];
	cvt.f64.f32 	%fd27, %f90;
	st.local.f64 	[%rd2], %fd27;
	{ // callseq 57, 0
	.param .b64 param0;
	st.param.b64 	[param0], %rd62;
	.param .b64 param1;
	st.param.b64 	[param1], %rd8;
	.param .b32 retval0;
	call.uni (retval0), 
	vprintf, 
	(
	param0, 
	param1
	);
	ld.param.b32 	%r234, [retval0];
	} // callseq 57
	ld.global.f32 	%f91, [%rd60+12];
	cvt.f64.f32 	%fd28, %f91;
	st.local.f64 	[%rd2], %fd28;
	{ // callseq 58, 0
	.param .b64 param0;
	st.param.b64 	[param0], %rd62;
	.param .b64 param1;
	st.param.b64 	[param1], %rd8;
	.param .b32 retval0;
	call.uni (retval0), 
	vprintf, 
	(
	param0, 
	param1
	);
	ld.param.b32 	%r236, [retval0];
	} // callseq 58
	add.s32 	%r281, %r281, 4;
$L__BB1_53:
	setp.eq.s32 	%p43, %r51, 0;
	@%p43 bra 	$L__BB1_57;
	setp.eq.s32 	%p44, %r51, 1;
	add.s32 	%r238, %r281, %r57;
	mul.wide.s32 	%rd64, %r238, 4;
	add.s64 	%rd5, %rd1, %rd64;
	ld.global.f32 	%f92, [%rd5];
	cvt.f64.f32 	%fd29, %f92;
	st.local.f64 	[%rd2], %fd29;
	cvta.global.u64 	%rd66, %rd65;
	{ // callseq 59, 0
	.param .b64 param0;
	st.param.b64 	[param0], %rd66;
	.param .b64 param1;
	st.param.b64 	[param1], %rd8;
	.param .b32 retval0;
	call.uni (retval0), 
	vprintf, 
	(
	param0, 
	param1
	);
	ld.param.b32 	%r239, [retval0];
	} // callseq 59
	@%p44 bra 	$L__BB1_57;
	setp.eq.s32 	%p45, %r51, 2;
	ld.global.f32 	%f93, [%rd5+4];
	cvt.f64.f32 	%fd30, %f93;
	st.local.f64 	[%rd2], %fd30;
	cvta.global.u64 	%rd69, %rd65;
	{ // callseq 60, 0
	.param .b64 param0;
	st.param.b64 	[param0], %rd69;
	.param .b64 param1;
	st.param.b64 	[param1], %rd8;
	.param .b32 retval0;
	call.uni (retval0), 
	vprintf, 
	(
	param0, 
	param1
	);
	ld.param.b32 	%r241, [retval0];
	} // callseq 60
	@%p45 bra 	$L__BB1_57;
	ld.global.f32 	%f94, [%rd5+8];
	cvt.f64.f32 	%fd31, %f94;
	st.local.f64 	[%rd2], %fd31;
	cvta.global.u64 	%rd72, %rd65;
	{ // callseq 61, 0
	.param .b64 param0;
	st.param.b64 	[param0], %rd72;
	.param .b64 param1;
	st.param.b64 	[param1], %rd8;
	.param .b32 retval0;
	call.uni (retval0), 
	vprintf, 
	(
	param0, 
	param1
	);
	ld.param.b32 	%r243, [retval0];
	} // callseq 61
$L__BB1_57:
	cvta.global.u64 	%rd75, %rd74;
	{ // callseq 62, 0
	.param .b64 param0;
	st.param.b64 	[param0], %rd75;
	.param .b64 param1;
	st.param.b64 	[param1], 0;
	.param .b32 retval0;
	call.uni (retval0), 
	vprintf, 
	(
	param0, 
	param1
	);
	ld.param.b32 	%r245, [retval0];
	} // callseq 62
	add.s32 	%r277, %r277, 1;
	setp.ne.s32 	%p46, %r277, %r79;
	@%p46 bra 	$L__BB1_44;
	ld.param.u32 	%r260, [_Z5mStepPKfS0_PfS1_iii_param_5];
	cvta.global.u64 	%rd77, %rd76;
	{ // callseq 63, 0
	.param .b64 param0;
	st.param.b64 	[param0], %rd77;
	.param .b64 param1;
	st.param.b64 	[param1], 0;
	.param .b32 retval0;
	call.uni (retval0), 
	vprintf, 
	(
	param0, 
	param1
	);
	ld.param.b32 	%r247, [retval0];
	} // callseq 63
	add.s32 	%r276, %r276, 1;
	setp.ne.s32 	%p47, %r276, %r260;
	@%p47 bra 	$L__BB1_43;
	mov.u32 	%r249, %nctaid.x;
	mov.u32 	%r250, %ntid.x;
	mad.lo.s32 	%r275, %r249, %r250, %r275;
	setp.lt.s32 	%p48, %r275, %r81;
	@%p48 bra 	$L__BB1_42;
	bra.uni 	$L__BB1_73;
$L__BB1_60:
	ld.param.u32 	%r257, [_Z5mStepPKfS0_PfS1_iii_param_5];
	and.b32  	%r70, %r257, 7;
	add.s32 	%r71, %r70, -1;
	and.b32  	%r72, %r257, 3;
	and.b32  	%r73, %r257, 2147483640;
	and.b32  	%r74, %r257, 1;
	mov.u64 	%rd41, $str;
	mov.u64 	%rd44, $str$3;
$L__BB1_61:
	ld.param.u32 	%r258, [_Z5mStepPKfS0_PfS1_iii_param_5];
	setp.lt.u32 	%p29, %r258, 8;
	@%p29 bra 	$L__BB1_64;
	mov.b32 	%r284, 0;
$L__BB1_63:
	.pragma "nounroll";
	st.local.u32 	[%rd2], %r275;
	cvta.global.u64 	%rd27, %rd41;
	{ // callseq 0, 0
	.param .b64 param0;
	st.param.b64 	[param0], %rd27;
	.param .b64 param1;
	st.param.b64 	[param1], %rd8;
	.param .b32 retval0;
	call.uni (retval0), 
	vprintf, 
	(
	param0, 
	param1
	);
	ld.param.b32 	%r111, [retval0];
	} // callseq 0
	cvta.global.u64 	%rd30, %rd44;
	{ // callseq 1, 0
	.param .b64 param0;
	st.param.b64 	[param0], %rd30;
	.param .b64 param1;
	st.param.b64 	[param1], 0;
	.param .b32 retval0;
	call.uni (retval0), 
	vprintf, 
	(
	param0, 
	param1
	);
	ld.param.b32 	%r113, [retval0];
	} // callseq 1
	st.local.u32 	[%rd2], %r275;
	{ // callseq 2, 0
	.param .b64 param0;
	st.param.b64 	[param0], %rd27;
	.param .b64 param1;
	st.param.b64 	[param1], %rd8;
	.param .b32 retval0;
	call.uni (retval0), 
	vprintf, 
	(
	param0, 
	param1
	);
	ld.param.b32 	%r115, [retval0];
	} // callseq 2
	{ // callseq 3, 0
	.param .b64 param0;
	st.param.b64 	[param0], %rd30;
	.param .b64 param1;
	st.param.b64 	[param1], 0;
	.param .b32 retval0;
	call.uni (retval0), 
	vprintf, 
	(
	param0, 
	param1
	);
	ld.param.b32 	%r117, [retval0];
	} // callseq 3
	st.local.u32 	[%rd2], %r275;
	{ // callseq 4, 0
	.param .b64 param0;
	st.param.b64 	[param0], %rd27;
	.param .b64 param1;
	st.param.b64 	[param1], %rd8;
	.param .b32 retval0;
	call.uni (retval0), 
	vprintf, 
	(
	param0, 
	param1
	);
	ld.param.b32 	%r119, [retval0];
	} // callseq 4
	{ // callseq 5, 0
	.param .b64 param0;
	st.param.b64 	[param0], %rd30;
	.param .b64 param1;
	st.param.b64 	[param1], 0;
	.param .b32 retval0;
	call.uni (retval0), 
	vprintf, 
	(
	param0, 
	param1
	);
	ld.param.b32 	%r121, [retval0];
	} // callseq 5
	st.local.u32 	[%rd2], %r275;
	{ // callseq 6, 0
	.param .b64 param0;
	st.param.b64 	[param0], %rd27;
	.param .b64 param1;
	st.param.b64 	[param1], %rd8;
	.param .b32 retval0;
	call.uni (retval0), 
	vprintf, 
	(
	param0, 
	param1
	);
	ld.param.b32 	%r123, [retval0];
	} // callseq 6
	{ // callseq 7, 0
	.param .b64 param0;
	st.param.b64 	[param0], %rd30;
	.param .b64 param1;
	st.param.b64 	[param1], 0;
	.param .b32 retval0;
	call.uni (retval0), 
	vprintf, 
	(
	param0, 
	param1
	);
	ld.param.b32 	%r125, [retval0];
	} // callseq 7
	st.local.u32 	[%rd2], %r275;
	{ // callseq 8, 0
	.param .b64 param0;
	st.param.b64 	[param0], %rd27;
	.param .b64 param1;
	st.param.b64 	[param1], %rd8;
	.param .b32 retval0;
	call.uni (retval0), 
	vprintf, 
	(
	param0, 
	param1
	);
	ld.param.b32 	%r127, [retval0];
	} // callseq 8
	{ // callseq 9, 0
	.param .b64 param0;
	st.param.b64 	[param0], %rd30;
	.param .b64 param1;
	st.param.b64 	[param1], 0;
	.param .b32 retval0;
	call.uni (retval0), 
	vprintf, 
	(
	param0, 
	param1
	);
	ld.param.b32 	%r129, [retval0];
	} // callseq 9
	st.local.u32 	[%rd2], %r275;
	{ // callseq 10, 0
	.param .b64 param0;
	st.param.b64 	[param0], %rd27;
	.param .b64 param1;
	st.param.b64 	[param1], %rd8;
	.param .b32 retval0;
	call.uni (retval0), 
	vprintf, 
	(
	param0, 
	param1
	);
	ld.param.b32 	%r131, [retval0];
	} // callseq 10
	{ // callseq 11, 0
	.param .b64 param0;
	st.param.b64 	[param0], %rd30;
	.param .b64 param1;
	st.param.b64 	[param1], 0;
	.param .b32 retval0;
	call.uni (retval0), 
	vprintf, 
	(
	param0, 
	param1
	);
	ld.param.b32 	%r133, [retval0];
	} // callseq 11
	st.local.u32 	[%rd2], %r275;
	{ // callseq 12, 0
	.param .b64 param0;
	st.param.b64 	[param0], %rd27;
	.param .b64 param1;
	st.param.b64 	[param1], %rd8;
	.param .b32 retval0;
	call.uni (retval0), 
	vprintf, 
	(
	param0, 
	param1
	);
	ld.param.b32 	%r135, [retval0];
	} // callseq 12
	{ // callseq 13, 0
	.param .b64 param0;
	st.param.b64 	[param0], %rd30;
	.param .b64 param1;
	st.param.b64 	[param1], 0;
	.param .b32 retval0;
	call.uni (retval0), 
	vprintf, 
	(
	param0, 
	param1
	);
	ld.param.b32 	%r137, [retval0];
	} // callseq 13
	st.local.u32 	[%rd2], %r275;
	{ // callseq 14, 0
	.param .b64 param0;
	st.param.b64 	[param0], %rd27;
	.param .b64 param1;
	st.param.b64 	[param1], %rd8;
	.param .b32 retval0;
	call.uni (retval0), 
	vprintf, 
	(
	param0, 
	param1
	);
	ld.param.b32 	%r139, [retval0];
	} // callseq 14
	{ // callseq 15, 0
	.param .b64 param0;
	st.param.b64 	[param0], %rd30;
	.param .b64 param1;
	st.param.b64 	[param1], 0;
	.param .b32 retval0;
	call.uni (retval0), 
	vprintf, 
	(
	param0, 
	param1
	);
	ld.param.b32 	%r141, [retval0];
	} // callseq 15
	add.s32 	%r284, %r284, 8;
	setp.ne.s32 	%p30, %r284, %r73;
	@%p30 bra 	$L__BB1_63;
$L__BB1_64:
	setp.eq.s32 	%p31, %r70, 0;
	@%p31 bra 	$L__BB1_72;
	setp.lt.u32 	%p32, %r71, 3;
	@%p32 bra 	$L__BB1_67;
	st.local.u32 	[%rd2], %r275;
	cvta.global.u64 	%rd32, %rd41;
	{ // callseq 16, 0
	.param .b64 param0;
	st.param.b64 	[param0], %rd32;
	.param .b64 param1;
	st.param.b64 	[param1], %rd8;
	.param .b32 retval0;
	call.uni (retval0), 
	vprintf, 
	(
	param0, 
	param1
	);
	ld.param.b32 	%r143, [retval0];
	} // callseq 16
	cvta.global.u64 	%rd35, %rd44;
	{ // callseq 17, 0
	.param .b64 param0;
	st.param.b64 	[param0], %rd35;
	.param .b64 param1;
	st.param.b64 	[param1], 0;
	.param .b32 retval0;
	call.uni (retval0), 
	vprintf, 
	(
	param0, 
	param1
	);
	ld.param.b32 	%r145, [retval0];
	} // callseq 17
	st.local.u32 	[%rd2], %r275;
	{ // callseq 18, 0
	.param .b64 param0;
	st.param.b64 	[param0], %rd32;
	.param .b64 param1;
	st.param.b64 	[param1], %rd8;
	.param .b32 retval0;
	call.uni (retval0), 
	vprintf, 
	(
	param0, 
	param1
	);
	ld.param.b32 	%r147, [retval0];
	} // callseq 18
	{ // callseq 19, 0
	.param .b64 param0;
	st.param.b64 	[param0], %rd35;
	.param .b64 param1;
	st.param.b64 	[param1], 0;
	.param .b32 retval0;
	call.uni (retval0), 
	vprintf, 
	(
	param0, 
	param1
	);
	ld.param.b32 	%r149, [retval0];
	} // callseq 19
	st.local.u32 	[%rd2], %r275;
	{ // callseq 20, 0
	.param .b64 param0;
	st.param.b64 	[param0], %rd32;
	.param .b64 param1;
	st.param.b64 	[param1], %rd8;
	.param .b32 retval0;
	call.uni (retval0), 
	vprintf, 
	(
	param0, 
	param1
	);
	ld.param.b32 	%r151, [retval0];
	} // callseq 20
	{ // callseq 21, 0
	.param .b64 param0;
	st.param.b64 	[param0], %rd35;
	.param .b64 param1;
	st.param.b64 	[param1], 0;
	.param .b32 retval0;
	call.uni (retval0), 
	vprintf, 
	(
	param0, 
	param1
	);
	ld.param.b32 	%r153, [retval0];
	} // callseq 21
	st.local.u32 	[%rd2], %r275;
	{ // callseq 22, 0
	.param .b64 param0;
	st.param.b64 	[param0], %rd32;
	.param .b64 param1;
	st.param.b64 	[param1], %rd8;
	.param .b32 retval0;
	call.uni (retval0), 
	vprintf, 
	(
	param0, 
	param1
	);
	ld.param.b32 	%r155, [retval0];
	} // callseq 22
	{ // callseq 23, 0
	.param .b64 param0;
	st.param.b64 	[param0], %rd35;
	.param .b64 param1;
	st.param.b64 	[param1], 0;
	.param .b32 retval0;
	call.uni (retval0), 
	vprintf, 
	(
	param0, 
	param1
	);
	ld.param.b32 	%r157, [retval0];
	} // callseq 23
$L__BB1_67:
	setp.eq.s32 	%p33, %r72, 0;
	@%p33 bra 	$L__BB1_72;
	setp.eq.s32 	%p34, %r72, 1;
	@%p34 bra 	$L__BB1_70;
	st.local.u32 	[%rd2], %r275;
	cvta.global.u64 	%rd37, %rd41;
	{ // callseq 24, 0
	.param .b64 param0;
	st.param.b64 	[param0], %rd37;
	.param .b64 param1;
	st.param.b64 	[param1], %rd8;
	.param .b32 retval0;
	call.uni (retval0), 
	vprintf, 
	(
	param0, 
	param1
	);
	ld.param.b32 	%r159, [retval0];
	} // callseq 24
	cvta.global.u64 	%rd40, %rd44;
	{ // callseq 25, 0
	.param .b64 param0;
	st.param.b64 	[param0], %rd40;
	.param .b64 param1;
	st.param.b64 	[param1], 0;
	.param .b32 retval0;
	call.uni (retval0), 
	vprintf, 
	(
	param0, 
	param1
	);
	ld.param.b32 	%r161, [retval0];
	} // callseq 25
	st.local.u32 	[%rd2], %r275;
	{ // callseq 26, 0
	.param .b64 param0;
	st.param.b64 	[param0], %rd37;
	.param .b64 param1;
	st.param.b64 	[param1], %rd8;
	.param .b32 retval0;
	call.uni (retval0), 
	vprintf, 
	(
	param0, 
	param1
	);
	ld.param.b32 	%r163, [retval0];
	} // callseq 26
	{ // callseq 27, 0
	.param .b64 param0;
	st.param.b64 	[param0], %rd40;
	.param .b64 param1;
	st.param.b64 	[param1], 0;
	.param .b32 retval0;
	call.uni (retval0), 
	vprintf, 
	(
	param0, 
	param1
	);
	ld.param.b32 	%r165, [retval0];
	} // callseq 27
$L__BB1_70:
	setp.eq.s32 	%p35, %r74, 0;
	@%p35 bra 	$L__BB1_72;
	st.local.u32 	[%rd2], %r275;
	cvta.global.u64 	%rd42, %rd41;
	{ // callseq 28, 0
	.param .b64 param0;
	st.param.b64 	[param0], %rd42;
	.param .b64 param1;
	st.param.b64 	[param1], %rd8;
	.param .b32 retval0;
	call.uni (retval0), 
	vprintf, 
	(
	param0, 
	param1
	);
	ld.param.b32 	%r167, [retval0];
	} // callseq 28
	cvta.global.u64 	%rd45, %rd44;
	{ // callseq 29, 0
	.param .b64 param0;
	st.param.b64 	[param0], %rd45;
	.param .b64 param1;
	st.param.b64 	[param1], 0;
	.param .b32 retval0;
	call.uni (retval0), 
	vprintf, 
	(
	param0, 
	param1
	);
	ld.param.b32 	%r169, [retval0];
	} // callseq 29
$L__BB1_72:
	add.s32 	%r275, %r275, %r3;
	setp.lt.s32 	%p36, %r275, %r81;
	@%p36 bra 	$L__BB1_61;
$L__BB1_73:
	ret;

}


// ===== COMPILED SASS (sm_100) =====

	.target	sm_100

	.elftype	@"ET_EXEC"


//--------------------- .note.nv.tkinfo           --------------------------
	.section	.note.nv.tkinfo,"",@"SHT_NOTE"
	.sectionflags	@"SHF_NOTE_NV_TKINFO"
	.tkinfo
        /*0018*/ 	.word	0x00000002
        /*0030*/ 	.string	""
        /*0030*/ 	.string	"ptxas"
        /*0030*/ 	.string	"Cuda compilation tools, release 13.0, V13.0.88"
        /*0030*/ 	.string	"Build cuda_13.0.r13.0/compiler.36424714_0"
        /*0030*/ 	.string	"-arch sm_100 -m 64 "



//--------------------- .note.nv.cuinfo           --------------------------
	.section	.note.nv.cuinfo,"",@"SHT_NOTE"
	.sectionflags	@"SHF_NOTE_NV_CUINFO"
        /*0018*/ 	.short	0x0002
        /*001a*/ 	.short	0x0064
        /*001c*/ 	.short	0x0082
	.zero		2


//--------------------- .nv.info                  --------------------------
	.section	.nv.info,"",@"SHT_CUDA_INFO"
	.align	4


	//----- nvinfo : EIATTR_REGCOUNT
	.align		4
        /*0000*/ 	.byte	0x04, 0x2f
        /*0002*/ 	.short	(.L_5 - .L_4)
	.align		4
.L_4:
        /*0004*/ 	.word	index@(_Z23computeResponsibilitiesPKfS0_S0_S0_S0_PfS1_S1_iii)
        /*0008*/ 	.word	0x00000028


	//----- nvinfo : EIATTR_FRAME_SIZE
	.align		4
.L_5:
        /*000c*/ 	.byte	0x04, 0x11
        /*000e*/ 	.short	(.L_7 - .L_6)
	.align		4
.L_6:
        /*0010*/ 	.word	index@($__internal_1_$__cuda_sm3x_div_rn_noftz_f32_slowpath)
        /*0014*/ 	.word	0x00000100


	//----- nvinfo : EIATTR_FRAME_SIZE
	.align		4
.L_7:
        /*0018*/ 	.byte	0x04, 0x11
        /*001a*/ 	.short	(.L_9 - .L_8)
	.align		4
.L_8:
        /*001c*/ 	.word	index@($__internal_0_$__cuda_sm20_sqrt_rn_f32_slowpath)
        /*0020*/ 	.word	0x00000100


	//----- nvinfo : EIATTR_FRAME_SIZE
	.align		4
.L_9:
        /*0024*/ 	.byte	0x04, 0x11
        /*0026*/ 	.short	(.L_11 - .L_10)
	.align		4
.L_10:
        /*0028*/ 	.word	index@(_Z23computeResponsibilitiesPKfS0_S0_S0_S0_PfS1_S1_iii)
        /*002c*/ 	.word	0x00000100


	//----- nvinfo : EIATTR_REGCOUNT
	.align		4
.L_11:
        /*0030*/ 	.byte	0x04, 0x2f
        /*0032*/ 	.short	(.L_13 - .L_12)
	.align		4
.L_12:
        /*0034*/ 	.word	index@(_Z5mStepPKfS0_PfS1_iii)
        /*0038*/ 	.word	0x00000025


	//----- nvinfo : EIATTR_FRAME_SIZE
	.align		4
.L_13:
        /*003c*/ 	.byte	0x04, 0x11
        /*003e*/ 	.short	(.L_15 - .L_14)
	.align		4
.L_14:
        /*0040*/ 	.word	index@(_Z5mStepPKfS0_PfS1_iii)
        /*0044*/ 	.word	0x00000008


	//----- nvinfo : EIATTR_MIN_STACK_SIZE
	.align		4
.L_15:
        /*0048*/ 	.byte	0x04, 0x12
        /*004a*/ 	.short	(.L_17 - .L_16)
	.align		4
.L_16:
        /*004c*/ 	.word	index@(_Z5mStepPKfS0_PfS1_iii)
        /*0050*/ 	.word	0x00000008


	//----- nvinfo : EIATTR_MIN_STACK_SIZE
	.align		4
.L_17:
        /*0054*/ 	.byte	0x04, 0x12
        /*0056*/ 	.short	(.L_19 - .L_18)
	.align		4
.L_18:
        /*0058*/ 	.word	index@(_Z23computeResponsibilitiesPKfS0_S0_S0_S0_PfS1_S1_iii)
        /*005c*/ 	.word	0x00000100
.L_19:


//--------------------- .nv.compat                --------------------------
	.section	.nv.compat,"",@"SHT_CUDA_COMPAT_INFO"
	.align	4
        /*0000*/ 	.byte	0x02, 0x09, 0x00, 0x00, 0x02, 0x02, 0x01, 0x00, 0x02, 0x05, 0x05, 0x00, 0x03, 0x07, 0x01, 0x01
        /*0010*/ 	.byte	0x02, 0x03, 0x00, 0x00, 0x02, 0x06, 0x01, 0x00, 0x04, 0x0b, 0x08, 0x00, 0x01, 0x00, 0x00, 0x00
        /*0020*/ 	.byte	0x00, 0x00, 0x00, 0x00


//--------------------- .nv.info._Z5mStepPKfS0_PfS1_iii --------------------------
	.section	.nv.info._Z5mStepPKfS0_PfS1_iii,"",@"SHT_CUDA_INFO"
	.sectionflags	@""
	.align	4


	//----- nvinfo : EIATTR_CUDA_API_VERSION
	.align		4
        /*0000*/ 	.byte	0x04, 0x37
        /*0002*/ 	.short	(.L_21 - .L_20)
.L_20:
        /*0004*/ 	.word	0x00000082


	//----- nvinfo : EIATTR_KPARAM_INFO
	.align		4
.L_21:
        /*0008*/ 	.byte	0x04, 0x17
        /*000a*/ 	.short	(.L_23 - .L_22)
.L_22:
        /*000c*/ 	.word	0x00000000
        /*0010*/ 	.short	0x0006
        /*0012*/ 	.short	0x0028
        /*0014*/ 	.byte	0x00, 0xf0, 0x11, 0x00


	//----- nvinfo : EIATTR_KPARAM_INFO
	.align		4
.L_23:
        /*0018*/ 	.byte	0x04, 0x17
        /*001a*/ 	.short	(.L_25 - .L_24)
.L_24:
        /*001c*/ 	.word	0x00000000
        /*0020*/ 	.short	0x0005
        /*0022*/ 	.short	0x0024
        /*0024*/ 	.byte	0x00, 0xf0, 0x11, 0x00


	//----- nvinfo : EIATTR_KPARAM_INFO
	.align		4
.L_25:
        /*0028*/ 	.byte	0x04, 0x17
        /*002a*/ 	.short	(.L_27 - .L_26)
.L_26:
        /*002c*/ 	.word	0x00000000
        /*0030*/ 	.short	0x0004
        /*0032*/ 	.short	0x0020
        /*0034*/ 	.byte	0x00, 0xf0, 0x11, 0x00


	//----- nvinfo : EIATTR_KPARAM_INFO
	.align		4
.L_27:
        /*0038*/ 	.byte	0x04, 0x17
        /*003a*/ 	.short	(.L_29 - .L_28)
.L_28:
        /*003c*/ 	.word	0x00000000
        /*0040*/ 	.short	0x0003
        /*0042*/ 	.short	0x0018
        /*0044*/ 	.byte	0x00, 0xf5, 0x21, 0x00


	//----- nvinfo : EIATTR_KPARAM_INFO
	.align		4
.L_29:
        /*0048*/ 	.byte	0x04, 0x17
        /*004a*/ 	.short	(.L_31 - .L_30)
.L_30:
        /*004c*/ 	.word	0x00000000
        /*0050*/ 	.short	0x0002
        /*0052*/ 	.short	0x0010
        /*0054*/ 	.byte	0x00, 0xf5, 0x21, 0x00


	//----- nvinfo : EIATTR_KPARAM_INFO
	.align		4
.L_31:
        /*0058*/ 	.byte	0x04, 0x17
        /*005a*/ 	.short	(.L_33 - .L_32)
.L_32:
        /*005c*/ 	.word	0x00000000
        /*0060*/ 	.short	0x0001
        /*0062*/ 	.short	0x0008
        /*0064*/ 	.byte	0x00, 0xf5, 0x21, 0x00


	//----- nvinfo : EIATTR_KPARAM_INFO
	.align		4
.L_33:
        /*0068*/ 	.byte	0x04, 0x17
        /*006a*/ 	.short	(.L_35 - .L_34)
.L_34:
        /*006c*/ 	.word	0x00000000
        /*0070*/ 	.short	0x0000
        /*0072*/ 	.short	0x0000
        /*0074*/ 	.byte	0x00, 0xf5, 0x21, 0x00


	//----- nvinfo : EIATTR_SPARSE_MMA_MASK
	.align		4
.L_35:
        /*0078*/ 	.byte	0x03, 0x50
        /*007a*/ 	.short	0x0000


	//----- nvinfo : EIATTR_MAXREG_COUNT
	.align		4
        /*007c*/ 	.byte	0x03, 0x1b
        /*007e*/ 	.short	0x00ff


	//----- nvinfo : EIATTR_EXTERNS
	.align		4
        /*0080*/ 	.byte	0x04, 0x0f
        /*0082*/ 	.short	(.L_37 - .L_36)


	//   ....[0]....
	.align		4
.L_36:
        /*0084*/ 	.word	index@(vprintf)


	//----- nvinfo : EIATTR_MERCURY_ISA_VERSION
	.align		4
.L_37:
        /*0088*/ 	.byte	0x03, 0x5f
        /*008a*/ 	.short	0x0101


	//----- nvinfo : EIATTR_VRC_CTA_INIT_COUNT
	.align		4
        /*008c*/ 	.byte	0x02, 0x4a
	.zero		1
	.zero		1


	//----- nvinfo : EIATTR_SYSCALL_OFFSETS
	.align		4
        /*0090*/ 	.byte	0x04, 0x46
        /*0092*/ 	.short	(.L_39 - .L_38)


	//   ....[0]....
.L_38:
        /*0094*/ 	.word	0x00001190


	//   ....[1]....
        /*0098*/ 	.word	0x000013b0


	//   ....[2]....
        /*009c*/ 	.word	0x00001470


	//   ....[3]....
        /*00a0*/ 	.word	0x00001520


	//   ....[4]....
        /*00a4*/ 	.word	0x000015d0


	//   ....[5]....
        /*00a8*/ 	.word	0x00001680


	//   ....[6]....
        /*00ac*/ 	.word	0x00001730


	//   ....[7]....
        /*00b0*/ 	.word	0x000017e0


	//   ....[8]....
        /*00b4*/ 	.word	0x00001890


	//   ....[9]....
        /*00b8*/ 	.word	0x00001940


	//   ....[10]....
        /*00bc*/ 	.word	0x000019f0


	//   ....[11]....
        /*00c0*/ 	.word	0x00001aa0


	//   ....[12]....
        /*00c4*/ 	.word	0x00001b50


	//   ....[13]....
        /*00c8*/ 	.word	0x00001c00


	//   ....[14]....
        /*00cc*/ 	.word	0x00001cb0


	//   ....[15]....
        /*00d0*/ 	.word	0x00001d60


	//   ....[16]....
        /*00d4*/ 	.word	0x00001e10


	//   ....[17]....
        /*00d8*/ 	.word	0x00001fd0


	//   ....[18]....
        /*00dc*/ 	.word	0x00002080


	//   ....[19]....
        /*00e0*/ 	.word	0x00002130


	//   ....[20]....
        /*00e4*/ 	.word	0x000021e0


	//   ....[21]....
        /*00e8*/ 	.word	0x00002290


	//   ....[22]....
        /*00ec*/ 	.word	0x00002340


	//   ....[23]....
        /*00f0*/ 	.word	0x000023f0


	//   ....[24]....
        /*00f4*/ 	.word	0x000024a0


	//   ....[25]....
        /*00f8*/ 	.word	0x00002610


	//   ....[26]....
        /*00fc*/ 	.word	0x000026c0


	//   ....[27]....
        /*0100*/ 	.word	0x00002770


	//   ....[28]....
        /*0104*/ 	.word	0x00002820


	//   ....[29]....
        /*0108*/ 	.word	0x00002970


	//   ....[30]....
        /*010c*/ 	.word	0x00002a60


	//   ....[31]....
        /*0110*/ 	.word	0x00002b30


	//   ....[32]....
        /*0114*/ 	.word	0x00002bc0


	//   ....[33]....
        /*0118*/ 	.word	0x00002c60


	//   ....[34]....
        /*011c*/ 	.word	0x00002e80


	//   ....[35]....
        /*0120*/ 	.word	0x00002ef0


	//   ....[36]....
        /*0124*/ 	.word	0x00002f80


	//   ....[37]....
        /*0128*/ 	.word	0x00002ff0


	//   ....[38]....
        /*012c*/ 	.word	0x00003080


	//   ....[39]....
        /*0130*/ 	.word	0x000030f0


	//   ....[40]....
        /*0134*/ 	.word	0x00003180


	//   ....[41]....
        /*0138*/ 	.word	0x000031f0


	//   ....[42]....
        /*013c*/ 	.word	0x00003280


	//   ....[43]....
        /*0140*/ 	.word	0x000032f0


	//   ....[44]....
        /*0144*/ 	.word	0x00003380


	//   ....[45]....
        /*0148*/ 	.word	0x000033f0


	//   ....[46]....
        /*014c*/ 	.word	0x00003480


	//   ....[47]....
        /*0150*/ 	.word	0x000034f0


	//   ....[48]....
        /*0154*/ 	.word	0x00003580


	//   ....[49]....
        /*0158*/ 	.word	0x000035f0


	//   ....[50]....
        /*015c*/ 	.word	0x00003700


	//   ....[51]....
        /*0160*/ 	.word	0x00003770


	//   ....[52]....
        /*0164*/ 	.word	0x00003800


	//   ....[53]....
        /*0168*/ 	.word	0x00003870


	//   ....[54]....
        /*016c*/ 	.word	0x00003900


	//   ....[55]....
        /*0170*/ 	.word	0x00003970


	//   ....[56]....
        /*0174*/ 	.word	0x00003a00


	//   ....[57]....
        /*0178*/ 	.word	0x00003a70


	//   ....[58]....
        /*017c*/ 	.word	0x00003b50


	//   ....[59]....
        /*0180*/ 	.word	0x00003bc0


	//   ....[60]....
        /*0184*/ 	.word	0x00003c50


	//   ....[61]....
        /*0188*/ 	.word	0x00003cc0


	//   ....[62]....
        /*018c*/ 	.word	0x00003d90


	//   ....[63]....
        /*0190*/ 	.word	0x00003e00


	//----- nvinfo : EIATTR_EXIT_INSTR_OFFSETS
	.align		4
.L_39:
        /*0194*/ 	.byte	0x04, 0x1c
        /*0196*/ 	.short	(.L_41 - .L_40)


	//   ....[0]....
.L_40:
        /*0198*/ 	.word	0x000000c0


	//   ....[1]....
        /*019c*/ 	.word	0x00001060


	//   ....[2]....
        /*01a0*/ 	.word	0x00002d20


	//   ....[3]....
        /*01a4*/ 	.word	0x00003e50


	//----- nvinfo : EIATTR_CRS_STACK_SIZE
	.align		4
.L_41:
        /*01a8*/ 	.byte	0x04, 0x1e
        /*01aa*/ 	.short	(.L_43 - .L_42)
.L_42:
        /*01ac*/ 	.word	0x00000000


	//----- nvinfo : EIATTR_CBANK_PARAM_SIZE
	.align		4
.L_43:
        /*01b0*/ 	.byte	0x03, 0x19
        /*01b2*/ 	.short	0x002c


	//----- nvinfo : EIATTR_PARAM_CBANK
	.align		4
        /*01b4*/ 	.byte	0x04, 0x0a
        /*01b6*/ 	.short	(.L_45 - .L_44)
	.align		4
.L_44:
        /*01b8*/ 	.word	index@(.nv.constant0._Z5mStepPKfS0_PfS1_iii)
        /*01bc*/ 	.short	0x0380
        /*01be*/ 	.short	0x002c


	//----- nvinfo : EIATTR_SW_WAR
	.align		4
.L_45:
        /*01c0*/ 	.byte	0x04, 0x36
        /*01c2*/ 	.short	(.L_47 - .L_46)
.L_46:
        /*01c4*/ 	.word	0x00000008
.L_47:


//--------------------- .nv.info._Z23computeResponsibilitiesPKfS0_S0_S0_S0_PfS1_S1_iii --------------------------
	.section	.nv.info._Z23computeResponsibilitiesPKfS0_S0_S0_S0_PfS1_S1_iii,"",@"SHT_CUDA_INFO"
	.sectionflags	@""
	.align	4


	//----- nvinfo : EIATTR_CUDA_API_VERSION
	.align		4
        /*0000*/ 	.byte	0x04, 0x37
        /*0002*/ 	.short	(.L_49 - .L_48)
.L_48:
        /*0004*/ 	.word	0x00000082


	//----- nvinfo : EIATTR_KPARAM_INFO
	.align		4
.L_49:
        /*0008*/ 	.byte	0x04, 0x17
        /*000a*/ 	.short	(.L_51 - .L_50)
.L_50:
        /*000c*/ 	.word	0x00000000
        /*0010*/ 	.short	0x000a
        /*0012*/ 	.short	0x0048
        /*0014*/ 	.byte	0x00, 0xf0, 0x11, 0x00


	//----- nvinfo : EIATTR_KPARAM_INFO
	.align		4
.L_51:
        /*0018*/ 	.byte	0x04, 0x17
        /*001a*/ 	.short	(.L_53 - .L_52)
.L_52:
        /*001c*/ 	.word	0x00000000
        /*0020*/ 	.short	0x0009
        /*0022*/ 	.short	0x0044
        /*0024*/ 	.byte	0x00, 0xf0, 0x11, 0x00


	//----- nvinfo : EIATTR_KPARAM_INFO
	.align		4
.L_53:
        /*0028*/ 	.byte	0x04, 0x17
        /*002a*/ 	.short	(.L_55 - .L_54)
.L_54:
        /*002c*/ 	.word	0x00000000
        /*0030*/ 	.short	0x0008
        /*0032*/ 	.short	0x0040
        /*0034*/ 	.byte	0x00, 0xf0, 0x11, 0x00


	//----- nvinfo : EIATTR_KPARAM_INFO
	.align		4
.L_55:
        /*0038*/ 	.byte	0x04, 0x17
        /*003a*/ 	.short	(.L_57 - .L_56)
.L_56:
        /*003c*/ 	.word	0x00000000
        /*0040*/ 	.short	0x0007
        /*0042*/ 	.short	0x0038
        /*0044*/ 	.byte	0x00, 0xf5, 0x21, 0x00


	//----- nvinfo : EIATTR_KPARAM_INFO
	.align		4
.L_57:
        /*0048*/ 	.byte	0x04, 0x17
        /*004a*/ 	.short	(.L_59 - .L_58)
.L_58:
        /*004c*/ 	.word	0x00000000
        /*0050*/ 	.short	0x0006
        /*0052*/ 	.short	0x0030
        /*0054*/ 	.byte	0x00, 0xf5, 0x21, 0x00


	//----- nvinfo : EIATTR_KPARAM_INFO
	.align		4
.L_59:
        /*0058*/ 	.byte	0x04, 0x17
        /*005a*/ 	.short	(.L_61 - .L_60)
.L_60:
        /*005c*/ 	.word	0x00000000
        /*0060*/ 	.short	0x0005
        /*0062*/ 	.short	0x0028
        /*0064*/ 	.byte	0x00, 0xf5, 0x21, 0x00


	//----- nvinfo : EIATTR_KPARAM_INFO
	.align		4
.L_61:
        /*0068*/ 	.byte	0x04, 0x17
        /*006a*/ 	.short	(.L_63 - .L_62)
.L_62:
        /*006c*/ 	.word	0x00000000
        /*0070*/ 	.short	0x0004
        /*0072*/ 	.short	0x0020
        /*0074*/ 	.byte	0x00, 0xf5, 0x21, 0x00


	//----- nvinfo : EIATTR_KPARAM_INFO
	.align		4
.L_63:
        /*0078*/ 	.byte	0x04, 0x17
        /*007a*/ 	.short	(.L_65 - .L_64)
.L_64:
        /*007c*/ 	.word	0x00000000
        /*0080*/ 	.short	0x0003
        /*0082*/ 	.short	0x0018
        /*0084*/ 	.byte	0x00, 0xf5, 0x21, 0x00


	//----- nvinfo : EIATTR_KPARAM_INFO
	.align		4
.L_65:
        /*0088*/ 	.byte	0x04, 0x17
        /*008a*/ 	.short	(.L_67 - .L_66)
.L_66:
        /*008c*/ 	.word	0x00000000
        /*0090*/ 	.short	0x0002
        /*0092*/ 	.short	0x0010
        /*0094*/ 	.byte	0x00, 0xf5, 0x21, 0x00


	//----- nvinfo : EIATTR_KPARAM_INFO
	.align		4
.L_67:
        /*0098*/ 	.byte	0x04, 0x17
        /*009a*/ 	.short	(.L_69 - .L_68)
.L_68:
        /*009c*/ 	.word	0x00000000
        /*00a0*/ 	.short	0x0001
        /*00a2*/ 	.short	0x0008
        /*00a4*/ 	.byte	0x00, 0xf5, 0x21, 0x00


	//----- nvinfo : EIATTR_KPARAM_INFO
	.align		4
.L_69:
        /*00a8*/ 	.byte	0x04, 0x17
        /*00aa*/ 	.short	(.L_71 - .L_70)
.L_70:
        /*00ac*/ 	.word	0x00000000
        /*00b0*/ 	.short	0x0000
        /*00b2*/ 	.short	0x0000
        /*00b4*/ 	.byte	0x00, 0xf5, 0x21, 0x00


	//----- nvinfo : EIATTR_SPARSE_MMA_MASK
	.align		4
.L_71:
        /*00b8*/ 	.byte	0x03, 0x50
        /*00ba*/ 	.short	0x0000


	//----- nvinfo : EIATTR_MAXREG_COUNT
	.align		4
        /*00bc*/ 	.byte	0x03, 0x1b
        /*00be*/ 	.short	0x00ff


	//----- nvinfo : EIATTR_MERCURY_ISA_VERSION
	.align		4
        /*00c0*/ 	.byte	0x03, 0x5f
        /*00c2*/ 	.short	0x0101


	//----- nvinfo : EIATTR_VRC_CTA_INIT_COUNT
	.align		4
        /*00c4*/ 	.byte	0x02, 0x4a
	.zero		1
	.zero		1


	//----- nvinfo : EIATTR_EXIT_INSTR_OFFSETS
	.align		4
        /*00c8*/ 	.byte	0x04, 0x1c
        /*00ca*/ 	.short	(.L_73 - .L_72)


	//   ....[0]....
.L_72:
        /*00cc*/ 	.word	0x000008c0


	//   ....[1]....
        /*00d0*/ 	.word	0x000008f0


	//   ....[2]....
        /*00d4*/ 	.word	0x000060b0


	//----- nvinfo : EIATTR_CRS_STACK_SIZE
	.align		4
.L_73:
        /*00d8*/ 	.byte	0x04, 0x1e
        /*00da*/ 	.short	(.L_75 - .L_74)
.L_74:
        /*00dc*/ 	.word	0x00000000


	//----- nvinfo : EIATTR_CBANK_PARAM_SIZE
	.align		4
.L_75:
        /*00e0*/ 	.byte	0x03, 0x19
        /*00e2*/ 	.short	0x004c


	//----- nvinfo : EIATTR_PARAM_CBANK
	.align		4
        /*00e4*/ 	.byte	0x04, 0x0a
        /*00e6*/ 	.short	(.L_77 - .L_76)
	.align		4
.L_76:
        /*00e8*/ 	.word	index@(.nv.constant0._Z23computeResponsibilitiesPKfS0_S0_S0_S0_PfS1_S1_iii)
        /*00ec*/ 	.short	0x0380
        /*00ee*/ 	.short	0x004c


	//----- nvinfo : EIATTR_SW_WAR
	.align		4
.L_77:
        /*00f0*/ 	.byte	0x04, 0x36
        /*00f2*/ 	.short	(.L_79 - .L_78)
.L_78:
        /*00f4*/ 	.word	0x00000008
.L_79:


//--------------------- .nv.callgraph             --------------------------
	.section	.nv.callgraph,"",@"SHT_CUDA_CALLGRAPH"
	.align	4
	.sectionentsize	8
	.align		4
        /*0000*/ 	.word	0x00000000
	.align		4
        /*0004*/ 	.word	0xffffffff
	.align		4
        /*0008*/ 	.word	index@(_Z5mStepPKfS0_PfS1_iii)
	.align		4
        /*000c*/ 	.word	index@(vprintf)
	.align		4
        /*0010*/ 	.word	0x00000000
	.align		4
        /*0014*/ 	.word	0xfffffffe
	.align		4
        /*0018*/ 	.word	0x00000000
	.align		4
        /*001c*/ 	.word	0xfffffffd
	.align		4
        /*0020*/ 	.word	0x00000000
	.align		4
        /*0024*/ 	.word	0xfffffffc


//--------------------- .nv.constant4             --------------------------
	.section	.nv.constant4,"a",@progbits
	.align	8
	.align		8
.nv.constant4:
        /*0000*/ 	.dword	vprintf
	.align		8
        /*0008*/ 	.dword	$str
	.align		8
        /*0010*/ 	.dword	$str$1
	.align		8
        /*0018*/ 	.dword	$str$2
	.align		8
        /*0020*/ 	.dword	$str$3


//--------------------- .text._Z5mStepPKfS0_PfS1_iii --------------------------
	.section	.text._Z5mStepPKfS0_PfS1_iii,"ax",@progbits
	.align	128
        .global         _Z5mStepPKfS0_PfS1_iii
        .type           _Z5mStepPKfS0_PfS1_iii,@function
        .size           _Z5mStepPKfS0_PfS1_iii,(.L_x_282 - _Z5mStepPKfS0_PfS1_iii)
        .other          _Z5mStepPKfS0_PfS1_iii,@"STO_CUDA_ENTRY STV_DEFAULT"
_Z5mStepPKfS0_PfS1_iii:
.text._Z5mStepPKfS0_PfS1_iii:
[----:B------:R-:W0:Y:S01]  /*0000*/  LDC R1, c[0x0][0x37c] ;  /* 0x0000df00ff017b82 */ /* 0x000e220000000800 */
[----:B------:R-:W1:Y:S01]  /*0010*/  S2R R2, SR_TID.X ;  /* 0x0000000000027919 */ /* 0x000e620000002100 */
[----:B------:R-:W2:Y:S06]  /*0020*/  LDCU UR5, c[0x0][0x2fc] ;  /* 0x00005f80ff0577ac */ /* 0x000eac0008000800 */
[----:B------:R-:W1:Y:S01]  /*0030*/  S2UR UR6, SR_CTAID.X ;  /* 0x00000000000679c3 */ /* 0x000e620000002500 */
[----:B0-----:R-:W-:Y:S01]  /*0040*/  VIADD R1, R1, 0xfffffff8 ;  /* 0xfffffff801017836 */ /* 0x001fe20000000000 */
[----:B------:R-:W0:Y:S01]  /*0050*/  LDCU UR7, c[0x0][0x3a8] ;  /* 0x00007500ff0777ac */ /* 0x000e220008000800 */
[----:B------:R-:W3:Y:S05]  /*0060*/  LDCU UR4, c[0x0][0x2f8] ;  /* 0x00005f00ff0477ac */ /* 0x000eea0008000800 */
[----:B------:R-:W1:Y:S01]  /*0070*/  LDC R27, c[0x0][0x360] ;  /* 0x0000d800ff1b7b82 */ /* 0x000e620000000800 */
[----:B---3--:R-:W-:-:S05]  /*0080*/  IADD3 R19, P1, PT, R1, UR4, RZ ;  /* 0x0000000401137c10 */ /* 0x008fca000ff3e0ff */
[----:B--2---:R-:W-:Y:S02]  /*0090*/  IMAD.X R18, RZ, RZ, UR5, P1 ;  /* 0x00000005ff127e24 */ /* 0x004fe400088e06ff */
[----:B-1----:R-:W-:-:S05]  /*00a0*/  IMAD R2, R27, UR6, R2 ;  /* 0x000000061b027c24 */ /* 0x002fca000f8e0202 */
[----:B0-----:R-:W-:-:S13]  /*00b0*/  ISETP.GE.AND P0, PT, R2, UR7, PT ;  /* 0x0000000702007c0c */ /* 0x001fda000bf06270 */
[----:B------:R-:W-:Y:S05]  /*00c0*/  @P0 EXIT ;  /* 0x000000000000094d */ /* 0x000fea0003800000 */
[----:B------:R-:W0:Y:S01]  /*00d0*/  LDCU.64 UR6, c[0x0][0x3a0] ;  /* 0x00007400ff0677ac */ /* 0x000e220008000a00 */
[----:B------:R-:W1:Y:S01]  /*00e0*/  LDCU UR4, c[0x0][0x370] ;  /* 0x00006e00ff0477ac */ /* 0x000e620008000800 */
[----:B------:R-:W2:Y:S01]  /*00f0*/  LDCU.64 UR36, c[0x0][0x358] ;  /* 0x00006b00ff2477ac */ /* 0x000ea20008000a00 */
[----:B0-----:R-:W-:Y:S02]  /*0100*/  IMAD.U32 R24, RZ, RZ, UR6 ;  /* 0x00000006ff187e24 */ /* 0x001fe4000f8e00ff */
[----:B-1----:R-:W-:-:S03]  /*0110*/  IMAD R27, R27, UR4, RZ ;  /* 0x000000041b1b7c24 */ /* 0x002fc6000f8e02ff */
[----:B------:R-:W-:-:S04]  /*0120*/  VIMNMX R0, PT, PT, R24, UR7, PT ;  /* 0x0000000718007c48 */ /* 0x000fc8000bfe0100 */
[C---:B------:R-:W-:Y:S02]  /*0130*/  ISETP.GE.AND P1, PT, R0.reuse, 0x1, PT ;  /* 0x000000010000780c */ /* 0x040fe40003f26270 */
[----:B------:R-:W-:-:S11]  /*0140*/  ISETP.GT.AND P0, PT, R0, RZ, PT ;  /* 0x000000ff0000720c */ /* 0x000fd60003f04270 */
[----:B--2---:R-:W-:Y:S05]  /*0150*/  @!P1 BRA `(.L_x_0) ;  /* 0x0000000400189947 */ /* 0x004fea0003800000 */
[C---:B------:R-:W-:Y:S01]  /*0160*/  LOP3.LUT R14, R24.reuse, 0x7, RZ, 0xc0, !PT ;  /* 0x00000007180e7812 */ /* 0x040fe200078ec0ff */
[----:B------:R-:W-:Y:S01]  /*0170*/  BSSY.RECONVERGENT B0, `(.L_x_0) ;  /* 0x0000044000007945 */ /* 0x000fe20003800200 */
[----:B------:R-:W-:Y:S01]  /*0180*/  LOP3.LUT R16, R24, 0x3, RZ, 0xc0, !PT ;  /* 0x0000000318107812 */ /* 0x000fe200078ec0ff */
[----:B------:R-:W-:Y:S01]  /*0190*/  IMAD.MOV.U32 R8, RZ, RZ, R2 ;  /* 0x000000ffff087224 */ /* 0x000fe200078e0002 */
[----:B------:R-:W-:-:S04]  /*01a0*/  IADD3 R0, PT, PT, R14, -0x1, RZ ;  /* 0xffffffff0e007810 */ /* 0x000fc80007ffe0ff */
[----:B------:R-:W-:Y:S02]  /*01b0*/  ISETP.GE.U32.AND P1, PT, R0, 0x3, PT ;  /* 0x000000030000780c */ /* 0x000fe40003f26070 */
[----:B------:R-:W-:-:S11]  /*01c0*/  LOP3.LUT R0, R24, 0x7ffffff8, RZ, 0xc0, !PT ;  /* 0x7ffffff818007812 */ /* 0x000fd600078ec0ff */
.L_x_7:
[----:B0-----:R-:W0:Y:S01]  /*01d0*/  LDCU UR4, c[0x0][0x3a8] ;  /* 0x00007500ff0477ac */ /* 0x001e220008000800 */
[--C-:B------:R-:W-:Y:S02]  /*01e0*/  IMAD.MOV.U32 R10, RZ, RZ, R8.reuse ;  /* 0x000000ffff0a7224 */ /* 0x100fe400078e0008 */
[----:B------:R-:W-:Y:S02]  /*01f0*/  HFMA2 R3, -RZ, RZ, 0, 0 ;  /* 0x00000000ff037431 */ /* 0x000fe400000001ff */
[----:B------:R-:W-:-:S05]  /*0200*/  IMAD.IADD R8, R27, 0x1, R8 ;  /* 0x000000011b087824 */ /* 0x000fca00078e0208 */
[----:B012---:R-:W-:-:S13]  /*0210*/  ISETP.GE.AND P2, PT, R8, UR4, PT ;  /* 0x0000000408007c0c */ /* 0x007fda000bf46270 */
.L_x_6:
[----:B0-----:R-:W0:Y:S01]  /*0220*/  LDCU UR4, c[0x0][0x3a4] ;  /* 0x00007480ff0477ac */ /* 0x001e220008000800 */
[----:B------:R-:W-:Y:S02]  /*0230*/  IMAD.MOV.U32 R9, RZ, RZ, RZ ;  /* 0x000000ffff097224 */ /* 0x000fe400078e00ff */
[----:B0-----:R-:W-:Y:S02]  /*0240*/  IMAD R12, R10, UR4, R3 ;  /* 0x000000040a0c7c24 */ /* 0x001fe4000f8e0203 */
[----:B------:R-:W-:-:S05]  /*0250*/  VIADD R3, R3, 0x1 ;  /* 0x0000000103037836 */ /* 0x000fca0000000000 */
[----:B-12---:R-:W-:-:S13]  /*0260*/  ISETP.NE.AND P3, PT, R3, UR4, PT ;  /* 0x0000000403007c0c */ /* 0x006fda000bf65270 */
.L_x_5:
[----:B0-----:R-:W0:Y:S01]  /*0270*/  LDCU UR4, c[0x0][0x3a0] ;  /* 0x00007400ff0477ac */ /* 0x001e220008000800 */
[----:B------:R-:W-:Y:S02]  /*0280*/  IMAD.MOV.U32 R11, RZ, RZ, RZ ;  /* 0x000000ffff0b7224 */ /* 0x000fe400078e00ff */
[----:B0-----:R-:W-:-:S04]  /*0290*/  IMAD.U32 R24, RZ, RZ, UR4 ;  /* 0x00000004ff187e24 */ /* 0x001fc8000f8e00ff */
[----:B------:R-:W-:Y:S01]  /*02a0*/  IMAD R13, R12, R24, R9 ;  /* 0x000000180c0d7224 */ /* 0x000fe200078e0209 */
[----:B------:R-:W-:Y:S02]  /*02b0*/  ISETP.GE.U32.AND P5, PT, R24, 0x8, PT ;  /* 0x000000081800780c */ /* 0x000fe40003fa6070 */
[----:B------:R-:W-:-:S04]  /*02c0*/  IADD3 R9, PT, PT, R9, 0x1, RZ ;  /* 0x0000000109097810 */ /* 0x000fc80007ffe0ff */
[----:B------:R-:W-:-:S07]  /*02d0*/  ISETP.NE.AND P4, PT, R9, R24, PT ;  /* 0x000000180900720c */ /* 0x000fce0003f85270 */
[----:B-12---:R-:W-:Y:S06]  /*02e0*/  @!P5 BRA `(.L_x_1) ;  /* 0x000000000040d947 */ /* 0x006fec0003800000 */
[----:B------:R-:W0:Y:S01]  /*02f0*/  LDC.64 R6, c[0x0][0x398] ;  /* 0x0000e600ff067b82 */ /* 0x000e220000000a00 */
[----:B------:R-:W-:-:S07]  /*0300*/  IMAD.MOV.U32 R11, RZ, RZ, RZ ;  /* 0x000000ffff0b7224 */ /* 0x000fce00078e00ff */
.L_x_2:
[----:B-1----:R-:W-:Y:S02]  /*0310*/  IMAD R5, R13, R24, R11 ;  /* 0x000000180d057224 */ /* 0x002fe400078e020b */
[----:B------:R-:W-:Y:S02]  /*0320*/  VIADD R11, R11, 0x8 ;  /* 0x000000080b0b7836 */ /* 0x000fe40000000000 */
[----:B0-----:R-:W-:-:S03]  /*0330*/  IMAD.WIDE R4, R5, 0x4, R6 ;  /* 0x0000000405047825 */ /* 0x001fc600078e0206 */
[----:B------:R-:W-:Y:S02]  /*0340*/  ISETP.NE.AND P5, PT, R11, R0, PT ;  /* 0x000000000b00720c */ /* 0x000fe40003fa5270 */
[----:B------:R1:W-:Y:S04]  /*0350*/  STG.E desc[UR36][R4.64], RZ ;  /* 0x000000ff04007986 */ /* 0x0003e8000c101924 */
[----:B------:R1:W-:Y:S04]  /*0360*/  STG.E desc[UR36][R4.64+0x4], RZ ;  /* 0x000004ff04007986 */ /* 0x0003e8000c101924 */
[----:B------:R1:W-:Y:S04]  /*0370*/  STG.E desc[UR36][R4.64+0x8], RZ ;  /* 0x000008ff04007986 */ /* 0x0003e8000c101924 */
[----:B------:R1:W-:Y:S04]  /*0380*/  STG.E desc[UR36][R4.64+0xc], RZ ;  /* 0x00000cff04007986 */ /* 0x0003e8000c101924 */
[----:B------:R1:W-:Y:S04]  /*0390*/  STG.E desc[UR36][R4.64+0x10], RZ ;  /* 0x000010ff04007986 */ /* 0x0003e8000c101924 */
[----:B------:R1:W-:Y:S04]  /*03a0*/  STG.E desc[UR36][R4.64+0x14], RZ ;  /* 0x000014ff04007986 */ /* 0x0003e8000c101924 */
[----:B------:R1:W-:Y:S04]  /*03b0*/  STG.E desc[UR36][R4.64+0x18], RZ ;  /* 0x000018ff04007986 */ /* 0x0003e8000c101924 */
[----:B------:R1:W-:Y:S01]  /*03c0*/  STG.E desc[UR36][R4.64+0x1c], RZ ;  /* 0x00001cff04007986 */ /* 0x0003e2000c101924 */
[----:B------:R-:W-:Y:S05]  /*03d0*/  @P5 BRA `(.L_x_2) ;  /* 0xfffffffc00cc5947 */ /* 0x000fea000383ffff */
[----:B------:R-:W-:-:S07]  /*03e0*/  MOV R11, R0 ;  /* 0x00000000000b7202 */ /* 0x000fce0000000f00 */
.L_x_1:
[----:B------:R-:W-:-:S13]  /*03f0*/  ISETP.NE.AND P5, PT, R14, RZ, PT ;  /* 0x000000ff0e00720c */ /* 0x000fda0003fa5270 */
[----:B------:R-:W-:Y:S05]  /*0400*/  @!P5 BRA `(.L_x_3) ;  /* 0x00000000005cd947 */ /* 0x000fea0003800000 */
[----:B------:R-:W-:Y:S01]  /*0410*/  ISETP.NE.AND P5, PT, R16, RZ, PT ;  /* 0x000000ff1000720c */ /* 0x000fe20003fa5270 */
[----:B------:R-:W-:-:S12]  /*0420*/  @!P1 BRA `(.L_x_4) ;  /* 0x0000000000209947 */ /* 0x000fd80003800000 */
[----:B-1----:R-:W0:Y:S01]  /*0430*/  LDC.64 R4, c[0x0][0x398] ;  /* 0x0000e600ff047b82 */ /* 0x002e220000000a00 */
[----:B------:R-:W-:Y:S02]  /*0440*/  IMAD R7, R13, R24, R11 ;  /* 0x000000180d077224 */ /* 0x000fe400078e020b */
[----:B------:R-:W-:Y:S02]  /*0450*/  VIADD R11, R11, 0x4 ;  /* 0x000000040b0b7836 */ /* 0x000fe40000000000 */
[----:B0-----:R-:W-:-:S05]  /*0460*/  IMAD.WIDE R4, R7, 0x4, R4 ;  /* 0x0000000407047825 */ /* 0x001fca00078e0204 */
[----:B------:R0:W-:Y:S04]  /*0470*/  STG.E desc[UR36][R4.64], RZ ;  /* 0x000000ff04007986 */ /* 0x0001e8000c101924 */
[----:B------:R0:W-:Y:S04]  /*0480*/  STG.E desc[UR36][R4.64+0x4], RZ ;  /* 0x000004ff04007986 */ /* 0x0001e8000c101924 */
[----:B------:R0:W-:Y:S04]  /*0490*/  STG.E desc[UR36][R4.64+0x8], RZ ;  /* 0x000008ff04007986 */ /* 0x0001e8000c101924 */
[----:B------:R0:W-:Y:S02]  /*04a0*/  STG.E desc[UR36][R4.64+0xc], RZ ;  /* 0x00000cff04007986 */ /* 0x0001e4000c101924 */
.L_x_4:
[----:B------:R-:W-:Y:S05]  /*04b0*/  @!P5 BRA `(.L_x_3) ;  /* 0x000000000030d947 */ /* 0x000fea0003800000 */
[----:B------:R-:W-:Y:S02]  /*04c0*/  ISETP.NE.AND P5, PT, R16, 0x1, PT ;  /* 0x000000011000780c */ /* 0x000fe40003fa5270 */
[----:B------:R-:W-:-:S11]  /*04d0*/  LOP3.LUT P6, RZ, R24, 0x1, RZ, 0xc0, !PT ;  /* 0x0000000118ff7812 */ /* 0x000fd600078cc0ff */
[----:B------:R-:W2:Y:S01]  /*04e0*/  @P5 LDC.64 R6, c[0x0][0x398] ;  /* 0x0000e600ff065b82 */ /* 0x000ea20000000a00 */
[----:B------:R-:W-:Y:S02]  /*04f0*/  @P5 IMAD R15, R13, R24, R11 ;  /* 0x000000180d0f5224 */ /* 0x000fe400078e020b */
[----:B------:R-:W-:-:S04]  /*0500*/  @P5 VIADD R11, R11, 0x2 ;  /* 0x000000020b0b5836 */ /* 0x000fc80000000000 */
[----:B------:R-:W-:Y:S01]  /*0510*/  @P6 IMAD R11, R13, R24, R11 ;  /* 0x000000180d0b6224 */ /* 0x000fe200078e020b */
[----:B01----:R-:W0:Y:S01]  /*0520*/  @P6 LDC.64 R4, c[0x0][0x398] ;  /* 0x0000e600ff046b82 */ /* 0x003e220000000a00 */
[----:B--2---:R-:W-:-:S05]  /*0530*/  @P5 IMAD.WIDE R6, R15, 0x4, R6 ;  /* 0x000000040f065825 */ /* 0x004fca00078e0206 */
[----:B------:R2:W-:Y:S01]  /*0540*/  @P5 STG.E desc[UR36][R6.64], RZ ;  /* 0x000000ff06005986 */ /* 0x0005e2000c101924 */
[----:B0-----:R-:W-:-:S03]  /*0550*/  @P6 IMAD.WIDE R4, R11, 0x4, R4 ;  /* 0x000000040b046825 */ /* 0x001fc600078e0204 */
[----:B------:R2:W-:Y:S04]  /*0560*/  @P5 STG.E desc[UR36][R6.64+0x4], RZ ;  /* 0x000004ff06005986 */ /* 0x0005e8000c101924 */
[----:B------:R2:W-:Y:S02]  /*0570*/  @P6 STG.E desc[UR36][R4.64], RZ ;  /* 0x000000ff04006986 */ /* 0x0005e4000c101924 */
.L_x_3:
[----:B------:R-:W-:Y:S05]  /*0580*/  @P4 BRA `(.L_x_5) ;  /* 0xfffffffc00384947 */ /* 0x000fea000383ffff */
[----:B------:R-:W-:Y:S05]  /*0590*/  @P3 BRA `(.L_x_6) ;  /* 0xfffffffc00203947 */ /* 0x000fea000383ffff */
[----:B------:R-:W-:Y:S05]  /*05a0*/  @!P2 BRA `(.L_x_7) ;  /* 0xfffffffc0008a947 */ /* 0x000fea000383ffff */
[----:B------:R-:W-:Y:S05]  /*05b0*/  BSYNC.RECONVERGENT B0 ;  /* 0x0000000000007941 */ /* 0x000fea0003800200 */
.L_x_0:
[----:B------:R-:W-:Y:S05]  /*05c0*/  @!P0 BRA `(.L_x_8) ;  /* 0x00000008009c8947 */ /* 0x000fea0003800000 */
[C---:B------:R-:W-:Y:S01]  /*05d0*/  LOP3.LUT R14, R24.reuse, 0xf, RZ, 0xc0, !PT ;  /* 0x0000000f180e7812 */ /* 0x040fe200078ec0ff */
[----:B------:R-:W-:Y:S01]  /*05e0*/  BSSY.RECONVERGENT B0, `(.L_x_8) ;  /* 0x00000a5000007945 */ /* 0x000fe20003800200 */
[C---:B------:R-:W-:Y:S01]  /*05f0*/  LOP3.LUT R16, R24.reuse, 0x7, RZ, 0xc0, !PT ;  /* 0x0000000718107812 */ /* 0x040fe200078ec0ff */
[----:B--2---:R-:W-:Y:S01]  /*0600*/  IMAD.MOV.U32 R6, RZ, RZ, R2 ;  /* 0x000000ffff067224 */ /* 0x004fe200078e0002 */
[----:B01----:R-:W-:Y:S01]  /*0610*/  LOP3.LUT R4, R24, 0x3, RZ, 0xc0, !PT ;  /* 0x0000000318047812 */ /* 0x003fe200078ec0ff */
[----:B------:R-:W-:Y:S01]  /*0620*/  VIADD R0, R14, 0xffffffff ;  /* 0xffffffff0e007836 */ /* 0x000fe20000000000 */
[----:B------:R-:W-:-:S04]  /*0630*/  IADD3 R3, PT, PT, R16, -0x1, RZ ;  /* 0xffffffff10037810 */ /* 0x000fc80007ffe0ff */
[----:B------:R-:W-:Y:S02]  /*0640*/  ISETP.GE.U32.AND P0, PT, R0, 0x7, PT ;  /* 0x000000070000780c */ /* 0x000fe40003f06070 */
[----:B------:R-:W-:Y:S02]  /*0650*/  ISETP.GE.U32.AND P1, PT, R3, 0x3, PT ;  /* 0x000000030300780c */ /* 0x000fe40003f26070 */
[----:B------:R-:W-:-:S11]  /*0660*/  LOP3.LUT R0, R24, 0x7ffffff0, RZ, 0xc0, !PT ;  /* 0x7ffffff018007812 */ /* 0x000fd600078ec0ff */
.L_x_20:
[----:B0-----:R-:W0:Y:S01]  /*0670*/  LDCU UR4, c[0x0][0x3a8] ;  /* 0x00007500ff0477ac */ /* 0x001e220008000800 */
[--C-:B------:R-:W-:Y:S02]  /*0680*/  IMAD.MOV.U32 R5, RZ, RZ, R6.reuse ;  /* 0x000000ffff057224 */ /* 0x100fe400078e0006 */
[----:B------:R-:W-:Y:S02]  /*0690*/  HFMA2 R8, -RZ, RZ, 0, 0 ;  /* 0x00000000ff087431 */ /* 0x000fe400000001ff */
[----:B------:R-:W-:-:S05]  /*06a0*/  IMAD.IADD R6, R27, 0x1, R6 ;  /* 0x000000011b067824 */ /* 0x000fca00078e0206 */
[----:B012345:R-:W-:-:S13]  /*06b0*/  ISETP.GE.AND P2, PT, R6, UR4, PT ;  /* 0x0000000406007c0c */ /* 0x03ffda000bf46270 */
.L_x_19:
[----:B01234-:R-:W0:Y:S01]  /*06c0*/  LDC.64 R10, c[0x0][0x388] ;  /* 0x0000e200ff0a7b82 */ /* 0x01fe220000000a00 */
[----:B------:R-:W1:Y:S02]  /*06d0*/  LDCU UR4, c[0x0][0x3a4] ;  /* 0x00007480ff0477ac */ /* 0x000e640008000800 */
[----:B-1----:R-:W-:-:S04]  /*06e0*/  IMAD R3, R5, UR4, R8 ;  /* 0x0000000405037c24 */ /* 0x002fc8000f8e0208 */
[----:B0-----:R-:W-:-:S05]  /*06f0*/  IMAD.WIDE R10, R3, 0x4, R10 ;  /* 0x00000004030a7825 */ /* 0x001fca00078e020a */
[----:B-----5:R0:W5:Y:S01]  /*0700*/  LDG.E R7, desc[UR36][R10.64] ;  /* 0x000000240a077981 */ /* 0x020162000c1e1900 */
[----:B------:R-:W-:Y:S02]  /*0710*/  VIADD R8, R8, 0x1 ;  /* 0x0000000108087836 */ /* 0x000fe40000000000 */
[----:B------:R-:W-:-:S03]  /*0720*/  IMAD.MOV.U32 R9, RZ, RZ, RZ ;  /* 0x000000ffff097224 */ /* 0x000fc600078e00ff */
[----:B------:R-:W-:-:S13]  /*0730*/  ISETP.NE.AND P3, PT, R8, UR4, PT ;  /* 0x0000000408007c0c */ /* 0x000fda000bf65270 */
.L_x_18:
[----:B-1----:R-:W1:Y:S01]  /*0740*/  LDCU UR4, c[0x0][0x3a0] ;  /* 0x00007400ff0477ac */ /* 0x002e620008000800 */
[----:B------:R-:W-:Y:S02]  /*0750*/  IMAD.MOV.U32 R12, RZ, RZ, RZ ;  /* 0x000000ffff0c7224 */ /* 0x000fe400078e00ff */
[----:B-1----:R-:W-:-:S04]  /*0760*/  IMAD.U32 R24, RZ, RZ, UR4 ;  /* 0x00000004ff187e24 */ /* 0x002fc8000f8e00ff */
[----:B0---4-:R-:W-:Y:S01]  /*0770*/  IMAD R13, R3, R24, R9 ;  /* 0x00000018030d7224 */ /* 0x011fe200078e0209 */
[----:B------:R-:W-:Y:S02]  /*0780*/  ISETP.GE.U32.AND P5, PT, R24, 0x10, PT ;  /* 0x000000101800780c */ /* 0x000fe40003fa6070 */
[----:B------:R-:W-:-:S04]  /*0790*/  IADD3 R9, PT, PT, R9, 0x1, RZ ;  /* 0x0000000109097810 */ /* 0x000fc80007ffe0ff */
[----:B------:R-:W-:-:S07]  /*07a0*/  ISETP.NE.AND P4, PT, R9, R24, PT ;  /* 0x000000180900720c */ /* 0x000fce0003f85270 */
[----:B--23--:R-:W-:Y:S06]  /*07b0*/  @!P5 BRA `(.L_x_9) ;  /* 0x0000000000e8d947 */ /* 0x00cfec0003800000 */
[----:B------:R-:W-:Y:S01]  /*07c0*/  BSSY.RECONVERGENT B1, `(.L_x_10) ;  /* 0x0000038000017945 */ /* 0x000fe20003800200 */
[----:B------:R-:W-:-:S07]  /*07d0*/  IMAD.MOV.U32 R15, RZ, RZ, RZ ;  /* 0x000000ffff0f7224 */ /* 0x000fce00078e00ff */
.L_x_11:
[----:B01----:R-:W0:Y:S01]  /*07e0*/  LDC.64 R10, c[0x0][0x398] ;  /* 0x0000e600ff0a7b82 */ /* 0x003e220000000a00 */
[----:B------:R-:W-:-:S04]  /*07f0*/  IMAD R17, R13, R24, R15 ;  /* 0x000000180d117224 */ /* 0x000fc800078e020f */
[----:B0-----:R-:W-:-:S05]  /*0800*/  IMAD.WIDE R10, R17, 0x4, R10 ;  /* 0x00000004110a7825 */ /* 0x001fca00078e020a */
[----:B------:R-:W2:Y:S04]  /*0810*/  LDG.E R12, desc[UR36][R10.64] ;  /* 0x000000240a0c7981 */ /* 0x000ea8000c1e1900 */
[----:B------:R-:W3:Y:S04]  /*0820*/  LDG.E R20, desc[UR36][R10.64+0x4] ;  /* 0x000004240a147981 */ /* 0x000ee8000c1e1900 */
[----:B------:R-:W4:Y:S04]  /*0830*/  LDG.E R22, desc[UR36][R10.64+0x8] ;  /* 0x000008240a167981 */ /* 0x000f28000c1e1900 */
[----:B------:R-:W4:Y:S04]  /*0840*/  LDG.E R26, desc[UR36][R10.64+0xc] ;  /* 0x00000c240a1a7981 */ /* 0x000f28000c1e1900 */
[----:B------:R-:W4:Y:S04]  /*0850*/  LDG.E R28, desc[UR36][R10.64+0x10] ;  /* 0x000010240a1c7981 */ /* 0x000f28000c1e1900 */
[----:B------:R-:W4:Y:S04]  /*0860*/  LDG.E R30, desc[UR36][R10.64+0x1c] ;  /* 0x00001c240a1e7981 */ /* 0x000f28000c1e1900 */
[----:B------:R-:W4:Y:S01]  /*0870*/  LDG.E R32, desc[UR36][R10.64+0x20] ;  /* 0x000020240a207981 */ /* 0x000f22000c1e1900 */
[----:B--2--5:R-:W-:-:S03]  /*0880*/  FADD R17, R7, R12 ;  /* 0x0000000c07117221 */ /* 0x024fc60000000000 */
[----:B------:R-:W2:Y:S01]  /*0890*/  LDG.E R12, desc[UR36][R10.64+0x14] ;  /* 0x000014240a0c7981 */ /* 0x000ea2000c1e1900 */
[----:B---3--:R-:W-:-:S03]  /*08a0*/  FADD R21, R7, R20 ;  /* 0x0000001407157221 */ /* 0x008fc60000000000 */
[----:B------:R-:W3:Y:S01]  /*08b0*/  LDG.E R20, desc[UR36][R10.64+0x18] ;  /* 0x000018240a147981 */ /* 0x000ee2000c1e1900 */
[----:B----4-:R-:W-:-:S03]  /*08c0*/  FADD R23, R7, R22 ;  /* 0x0000001607177221 */ /* 0x010fc60000000000 */
[----:B------:R2:W-:Y:S01]  /*08d0*/  STG.E desc[UR36][R10.64], R17 ;  /* 0x000000110a007986 */ /* 0x0005e2000c101924 */
[----:B------:R-:W-:-:S03]  /*08e0*/  FADD R25, R7, R26 ;  /* 0x0000001a07197221 */ /* 0x000fc60000000000 */
[----:B------:R3:W-:Y:S01]  /*08f0*/  STG.E desc[UR36][R10.64+0x4], R21 ;  /* 0x000004150a007986 */ /* 0x0007e2000c101924 */
[----:B------:R-:W-:-:S03]  /*0900*/  FADD R29, R7, R28 ;  /* 0x0000001c071d7221 */ /* 0x000fc60000000000 */
[----:B------:R-:W4:Y:S01]  /*0910*/  LDG.E R22, desc[UR36][R10.64+0x24] ;  /* 0x000024240a167981 */ /* 0x000f22000c1e1900 */
[----:B------:R-:W-:-:S03]  /*0920*/  FADD R31, R7, R30 ;  /* 0x0000001e071f7221 */ /* 0x000fc60000000000 */
[----:B------:R-:W4:Y:S01]  /*0930*/  LDG.E R26, desc[UR36][R10.64+0x30] ;  /* 0x000030240a1a7981 */ /* 0x000f22000c1e1900 */
[----:B------:R-:W-:-:S03]  /*0940*/  FADD R33, R7, R32 ;  /* 0x0000002007217221 */ /* 0x000fc60000000000 */
[----:B------:R-:W4:Y:S04]  /*0950*/  LDG.E R28, desc[UR36][R10.64+0x34] ;  /* 0x000034240a1c7981 */ /* 0x000f28000c1e1900 */
[----:B------:R-:W4:Y:S04]  /*0960*/  LDG.E R30, desc[UR36][R10.64+0x38] ;  /* 0x000038240a1e7981 */ /* 0x000f28000c1e1900 */
[----:B------:R-:W4:Y:S01]  /*0970*/  LDG.E R32, desc[UR36][R10.64+0x3c] ;  /* 0x00003c240a207981 */ /* 0x000f22000c1e1900 */
[----:B--2---:R-:W-:-:S03]  /*0980*/  FADD R17, R7, R12 ;  /* 0x0000000c07117221 */ /* 0x004fc60000000000 */
[----:B------:R-:W2:Y:S01]  /*0990*/  LDG.E R12, desc[UR36][R10.64+0x28] ;  /* 0x000028240a0c7981 */ /* 0x000ea2000c1e1900 */
[----:B---3--:R-:W-:-:S03]  /*09a0*/  FADD R21, R7, R20 ;  /* 0x0000001407157221 */ /* 0x008fc60000000000 */
[----:B------:R-:W3:Y:S04]  /*09b0*/  LDG.E R20, desc[UR36][R10.64+0x2c] ;  /* 0x00002c240a147981 */ /* 0x000ee8000c1e1900 */
[----:B------:R4:W-:Y:S04]  /*09c0*/  STG.E desc[UR36][R10.64+0x8], R23 ;  /* 0x000008170a007986 */ /* 0x0009e8000c101924 */
[----:B------:R-:W-:Y:S04]  /*09d0*/  STG.E desc[UR36][R10.64+0xc], R25 ;  /* 0x00000c190a007986 */ /* 0x000fe8000c101924 */
[----:B------:R0:W-:Y:S04]  /*09e0*/  STG.E desc[UR36][R10.64+0x10], R29 ;  /* 0x0000101d0a007986 */ /* 0x0001e8000c101924 */
[----:B------:R-:W-:Y:S01]  /*09f0*/  STG.E desc[UR36][R10.64+0x14], R17 ;  /* 0x000014110a007986 */ /* 0x000fe2000c101924 */
[----:B----4-:R-:W-:-:S03]  /*0a00*/  FADD R23, R7, R22 ;  /* 0x0000001607177221 */ /* 0x010fc60000000000 */
[----:B------:R1:W-:Y:S04]  /*0a10*/  STG.E desc[UR36][R10.64+0x18], R21 ;  /* 0x000018150a007986 */ /* 0x0003e8000c101924 */
[----:B------:R4:W-:Y:S01]  /*0a20*/  STG.E desc[UR36][R10.64+0x1c], R31 ;  /* 0x00001c1f0a007986 */ /* 0x0009e2000c101924 */
[----:B0-----:R-:W-:-:S03]  /*0a30*/  FADD R29, R7, R28 ;  /* 0x0000001c071d7221 */ /* 0x001fc60000000000 */
[----:B------:R0:W-:Y:S01]  /*0a40*/  STG.E desc[UR36][R10.64+0x20], R33 ;  /* 0x000020210a007986 */ /* 0x0001e2000c101924 */
[C---:B-1----:R-:W-:Y:S01]  /*0a50*/  FADD R21, R7.reuse, R26 ;  /* 0x0000001a07157221 */ /* 0x042fe20000000000 */
[C---:B----4-:R-:W-:Y:S01]  /*0a60*/  FADD R31, R7.reuse, R30 ;  /* 0x0000001e071f7221 */ /* 0x050fe20000000000 */
[----:B0-----:R-:W-:Y:S01]  /*0a70*/  FADD R33, R7, R32 ;  /* 0x0000002007217221 */ /* 0x001fe20000000000 */
[----:B------:R1:W-:Y:S01]  /*0a80*/  STG.E desc[UR36][R10.64+0x24], R23 ;  /* 0x000024170a007986 */ /* 0x0003e2000c101924 */
[----:B------:R-:W-:-:S03]  /*0a90*/  IADD3 R15, PT, PT, R15, 0x10, RZ ;  /* 0x000000100f0f7810 */ /* 0x000fc60007ffe0ff */
[----:B------:R1:W-:Y:S04]  /*0aa0*/  STG.E desc[UR36][R10.64+0x30], R21 ;  /* 0x000030150a007986 */ /* 0x0003e8000c101924 */
[----:B------:R1:W-:Y:S04]  /*0ab0*/  STG.E desc[UR36][R10.64+0x34], R29 ;  /* 0x0000341d0a007986 */ /* 0x0003e8000c101924 */
[----:B------:R1:W-:Y:S04]  /*0ac0*/  STG.E desc[UR36][R10.64+0x38], R31 ;  /* 0x0000381f0a007986 */ /* 0x0003e8000c101924 */
[----:B------:R1:W-:Y:S01]  /*0ad0*/  STG.E desc[UR36][R10.64+0x3c], R33 ;  /* 0x00003c210a007986 */ /* 0x0003e2000c101924 */
[----:B------:R-:W-:Y:S01]  /*0ae0*/  ISETP.NE.AND P5, PT, R15, R0, PT ;  /* 0x000000000f00720c */ /* 0x000fe20003fa5270 */
[C---:B--2---:R-:W-:Y:S01]  /*0af0*/  FADD R25, R7.reuse, R12 ;  /* 0x0000000c07197221 */ /* 0x044fe20000000000 */
[----:B---3--:R-:W-:-:S04]  /*0b00*/  FADD R17, R7, R20 ;  /* 0x0000001407117221 */ /* 0x008fc80000000000 */
[----:B------:R1:W-:Y:S04]  /*0b10*/  STG.E desc[UR36][R10.64+0x28], R25 ;  /* 0x000028190a007986 */ /* 0x0003e8000c101924 */
[----:B------:R1:W-:Y:S03]  /*0b20*/  STG.E desc[UR36][R10.64+0x2c], R17 ;  /* 0x00002c110a007986 */ /* 0x0003e6000c101924 */
[----:B------:R-:W-:Y:S05]  /*0b30*/  @P5 BRA `(.L_x_11) ;  /* 0xfffffffc00285947 */ /* 0x000fea000383ffff */
[----:B------:R-:W-:Y:S05]  /*0b40*/  BSYNC.RECONVERGENT B1 ;  /* 0x0000000000017941 */ /* 0x000fea0003800200 */
.L_x_10:
[----:B------:R-:W-:-:S07]  /*0b50*/  IMAD.MOV.U32 R12, RZ, RZ, R0 ;  /* 0x000000ffff0c7224 */ /* 0x000fce00078e0000 */
.L_x_9:
[----:B------:R-:W-:Y:S01]  /*0b60*/  ISETP.NE.AND P5, PT, R14, RZ, PT ;  /* 0x000000ff0e00720c */ /* 0x000fe20003fa5270 */
[----:B------:R-:W-:-:S12]  /*0b70*/  BSSY.RECONVERGENT B1, `(.L_x_12) ;  /* 0x0000048000017945 */ /* 0x000fd80003800200 */
[----:B------:R-:W-:Y:S05]  /*0b80*/  @!P5 BRA `(.L_x_13) ;  /* 0x000000040018d947 */ /* 0x000fea0003800000 */
[----:B------:R-:W-:Y:S01]  /*0b90*/  BSSY.RECONVERGENT B2, `(.L_x_14) ;  /* 0x000001f000027945 */ /* 0x000fe20003800200 */
[----:B------:R-:W-:-:S03]  /*0ba0*/  ISETP.NE.AND P5, PT, R16, RZ, PT ;  /* 0x000000ff1000720c */ /* 0x000fc60003fa5270 */
[----:B------:R-:W-:Y:S10]  /*0bb0*/  @!P0 BRA `(.L_x_15) ;  /* 0x0000000000708947 */ /* 0x000ff40003800000 */
        /* <DEDUP_REMOVED lines=13> */
[----:B------:R0:W-:Y:S01]  /*0c90*/  STG.E desc[UR36][R10.64], R15 ;  /* 0x0000000f0a007986 */ /* 0x0001e2000c101924 */
[----:B----4-:R-:W-:-:S03]  /*0ca0*/  FADD R21, R7, R26 ;  /* 0x0000001a07157221 */ /* 0x010fc60000000000 */
[----:B------:R3:W-:Y:S01]  /*0cb0*/  STG.E desc[UR36][R10.64+0x4], R17 ;  /* 0x000004110a007986 */ /* 0x0007e2000c101924 */
[C---:B------:R-:W-:Y:S01]  /*0cc0*/  FADD R25, R7.reuse, R30 ;  /* 0x0000001e07197221 */ /* 0x040fe20000000000 */
[C---:B0-----:R-:W-:Y:S01]  /*0cd0*/  FADD R15, R7.reuse, R28 ;  /* 0x0000001c070f7221 */ /* 0x041fe20000000000 */
[C---:B------:R-:W-:Y:S01]  /*0ce0*/  FADD R29, R7.reuse, R32 ;  /* 0x00000020071d7221 */ /* 0x040fe20000000000 */
[----:B------:R-:W-:Y:S01]  /*0cf0*/  FADD R31, R7, R34 ;  /* 0x00000022071f7221 */ /* 0x000fe20000000000 */
[----:B------:R3:W-:Y:S04]  /*0d00*/  STG.E desc[UR36][R10.64+0x8], R21 ;  /* 0x000008150a007986 */ /* 0x0007e8000c101924 */
[----:B------:R3:W-:Y:S04]  /*0d10*/  STG.E desc[UR36][R10.64+0x10], R15 ;  /* 0x0000100f0a007986 */ /* 0x0007e8000c101924 */
[----:B------:R3:W-:Y:S04]  /*0d20*/  STG.E desc[UR36][R10.64+0x14], R25 ;  /* 0x000014190a007986 */ /* 0x0007e8000c101924 */
[----:B------:R3:W-:Y:S04]  /*0d30*/  STG.E desc[UR36][R10.64+0x18], R29 ;  /* 0x0000181d0a007986 */ /* 0x0007e8000c101924 */
[----:B------:R3:W-:Y:S01]  /*0d40*/  STG.E desc[UR36][R10.64+0x1c], R31 ;  /* 0x00001c1f0a007986 */ /* 0x0007e2000c101924 */
[----:B------:R-:W-:-:S02]  /*0d50*/  VIADD R12, R12, 0x8 ;  /* 0x000000080c0c7836 */ /* 0x000fc40000000000 */
[----:B--2---:R-:W-:-:S05]  /*0d60*/  FADD R23, R7, R20 ;  /* 0x0000001407177221 */ /* 0x004fca0000000000 */
[----:B------:R3:W-:Y:S02]  /*0d70*/  STG.E desc[UR36][R10.64+0xc], R23 ;  /* 0x00000c170a007986 */ /* 0x0007e4000c101924 */
.L_x_15:
[----:B------:R-:W-:Y:S05]  /*0d80*/  BSYNC.RECONVERGENT B2 ;  /* 0x0000000000027941 */ /* 0x000fea0003800200 */
.L_x_14:
[----:B------:R-:W-:Y:S05]  /*0d90*/  @!P5 BRA `(.L_x_13) ;  /* 0x000000000094d947 */ /* 0x000fea0003800000 */
[----:B------:R-:W-:Y:S01]  /*0da0*/  BSSY.RECONVERGENT B2, `(.L_x_16) ;  /* 0x0000013000027945 */ /* 0x000fe20003800200 */
[----:B------:R-:W-:-:S03]  /*0db0*/  ISETP.NE.AND P5, PT, R4, RZ, PT ;  /* 0x000000ff0400720c */ /* 0x000fc60003fa5270 */
[----:B------:R-:W-:Y:S10]  /*0dc0*/  @!P1 BRA `(.L_x_17) ;  /* 0x0000000000409947 */ /* 0x000ff40003800000 */
[----:B01-3--:R-:W0:Y:S01]  /*0dd0*/  LDC.64 R10, c[0x0][0x398] ;  /* 0x0000e600ff0a7b82 */ /* 0x00be220000000a00 */
[----:B------:R-:W-:-:S04]  /*0de0*/  IMAD R15, R13, R24, R12 ;  /* 0x000000180d0f7224 */ /* 0x000fc800078e020c */
[----:B0-----:R-:W-:-:S05]  /*0df0*/  IMAD.WIDE R10, R15, 0x4, R10 ;  /* 0x000000040f0a7825 */ /* 0x001fca00078e020a */
[----:B------:R-:W2:Y:S04]  /*0e00*/  LDG.E R20, desc[UR36][R10.64] ;  /* 0x000000240a147981 */ /* 0x000ea8000c1e1900 */
[----:B------:R-:W3:Y:S04]  /*0e10*/  LDG.E R22, desc[UR36][R10.64+0x4] ;  /* 0x000004240a167981 */ /* 0x000ee8000c1e1900 */
[----:B------:R-:W4:Y:S04]  /*0e20*/  LDG.E R26, desc[UR36][R10.64+0x8] ;  /* 0x000008240a1a7981 */ /* 0x000f28000c1e1900 */
[----:B------:R-:W4:Y:S01]  /*0e30*/  LDG.E R28, desc[UR36][R10.64+0xc] ;  /* 0x00000c240a1c7981 */ /* 0x000f22000c1e1900 */
[----:B------:R-:W-:Y:S01]  /*0e40*/  IADD3 R12, PT, PT, R12, 0x4, RZ ;  /* 0x000000040c0c7810 */ /* 0x000fe20007ffe0ff */
[C---:B--2--5:R-:W-:Y:S01]  /*0e50*/  FADD R15, R7.reuse, R20 ;  /* 0x00000014070f7221 */ /* 0x064fe20000000000 */
[----:B---3--:R-:W-:-:S04]  /*0e60*/  FADD R17, R7, R22 ;  /* 0x0000001607117221 */ /* 0x008fc80000000000 */
[----:B------:R2:W-:Y:S01]  /*0e70*/  STG.E desc[UR36][R10.64], R15 ;  /* 0x0000000f0a007986 */ /* 0x0005e2000c101924 */
[----:B----4-:R-:W-:-:S03]  /*0e80*/  FADD R21, R7, R26 ;  /* 0x0000001a07157221 */ /* 0x010fc60000000000 */
[----:B------:R2:W-:Y:S01]  /*0e90*/  STG.E desc[UR36][R10.64+0x4], R17 ;  /* 0x000004110a007986 */ /* 0x0005e2000c101924 */
[----:B------:R-:W-:-:S03]  /*0ea0*/  FADD R23, R7, R28 ;  /* 0x0000001c07177221 */ /* 0x000fc60000000000 */
[----:B------:R2:W-:Y:S04]  /*0eb0*/  STG.E desc[UR36][R10.64+0x8], R21 ;  /* 0x000008150a007986 */ /* 0x0005e8000c101924 */
[----:B------:R2:W-:Y:S02]  /*0ec0*/  STG.E desc[UR36][R10.64+0xc], R23 ;  /* 0x00000c170a007986 */ /* 0x0005e4000c101924 */
.L_x_17:
[----:B------:R-:W-:Y:S05]  /*0ed0*/  BSYNC.RECONVERGENT B2 ;  /* 0x0000000000027941 */ /* 0x000fea0003800200 */
.L_x_16:
[----:B------:R-:W-:Y:S05]  /*0ee0*/  @!P5 BRA `(.L_x_13) ;  /* 0x000000000040d947 */ /* 0x000fea0003800000 */
[----:B0123--:R-:W0:Y:S01]  /*0ef0*/  LDC.64 R10, c[0x0][0x398] ;  /* 0x0000e600ff0a7b82 */ /* 0x00fe220000000a00 */
[----:B------:R-:W-:-:S04]  /*0f00*/  IMAD R13, R13, R24, R12 ;  /* 0x000000180d0d7224 */ /* 0x000fc800078e020c */
[----:B0-----:R-:W-:-:S05]  /*0f10*/  IMAD.WIDE R10, R13, 0x4, R10 ;  /* 0x000000040d0a7825 */ /* 0x001fca00078e020a */
[----:B------:R-:W2:Y:S01]  /*0f20*/  LDG.E R12, desc[UR36][R10.64] ;  /* 0x000000240a0c7981 */ /* 0x000ea2000c1e1900 */
[----:B------:R-:W-:Y:S01]  /*0f30*/  ISETP.NE.AND P5, PT, R4, 0x1, PT ;  /* 0x000000010400780c */ /* 0x000fe20003fa5270 */
[----:B--2--5:R-:W-:-:S05]  /*0f40*/  FADD R13, R7, R12 ;  /* 0x0000000c070d7221 */ /* 0x024fca0000000000 */
[----:B------:R4:W-:Y:S07]  /*0f50*/  STG.E desc[UR36][R10.64], R13 ;  /* 0x0000000d0a007986 */ /* 0x0009ee000c101924 */
[----:B------:R-:W-:Y:S05]  /*0f60*/  @!P5 BRA `(.L_x_13) ;  /* 0x000000000020d947 */ /* 0x000fea0003800000 */
[----:B------:R-:W4:Y:S01]  /*0f70*/  LDG.E R12, desc[UR36][R10.64+0x4] ;  /* 0x000004240a0c7981 */ /* 0x000f22000c1e1900 */
[----:B------:R-:W-:Y:S01]  /*0f80*/  ISETP.NE.AND P5, PT, R4, 0x2, PT ;  /* 0x000000020400780c */ /* 0x000fe20003fa5270 */
[----:B----4-:R-:W-:-:S05]  /*0f90*/  FADD R13, R7, R12 ;  /* 0x0000000c070d7221 */ /* 0x010fca0000000000 */
[----:B------:R0:W-:Y:S07]  /*0fa0*/  STG.E desc[UR36][R10.64+0x4], R13 ;  /* 0x0000040d0a007986 */ /* 0x0001ee000c101924 */
[----:B------:R-:W-:Y:S05]  /*0fb0*/  @!P5 BRA `(.L_x_13) ;  /* 0x00000000000cd947 */ /* 0x000fea0003800000 */
[----:B------:R-:W0:Y:S02]  /*0fc0*/  LDG.E R12, desc[UR36][R10.64+0x8] ;  /* 0x000008240a0c7981 */ /* 0x000e24000c1e1900 */
[----:B0-----:R-:W-:-:S05]  /*0fd0*/  FADD R13, R7, R12 ;  /* 0x0000000c070d7221 */ /* 0x001fca0000000000 */
[----:B------:R0:W-:Y:S02]  /*0fe0*/  STG.E desc[UR36][R10.64+0x8], R13 ;  /* 0x0000080d0a007986 */ /* 0x0001e4000c101924 */
.L_x_13:
[----:B------:R-:W-:Y:S05]  /*0ff0*/  BSYNC.RECONVERGENT B1 ;  /* 0x0000000000017941 */ /* 0x000fea0003800200 */
.L_x_12:
[----:B------:R-:W-:Y:S05]  /*1000*/  @P4 BRA `(.L_x_18) ;  /* 0xfffffff400cc4947 */ /* 0x000fea000383ffff */
[----:B------:R-:W-:Y:S05]  /*1010*/  @P3 BRA `(.L_x_19) ;  /* 0xfffffff400a83947 */ /* 0x000fea000383ffff */
[----:B------:R-:W-:Y:S05]  /*1020*/  @!P2 BRA `(.L_x_20) ;  /* 0xfffffff40090a947 */ /* 0x000fea000383ffff */
[----:B------:R-:W-:Y:S05]  /*1030*/  BSYNC.RECONVERGENT B0 ;  /* 0x0000000000007941 */ /* 0x000fea0003800200 */
.L_x_8:
[----:B------:R-:W0:Y:S02]  /*1040*/  LDC R0, c[0x0][0x3a4] ;  /* 0x0000e900ff007b82 */ /* 0x000e240000000800 */
[----:B0-----:R-:W-:-:S13]  /*1050*/  ISETP.GE.AND P0, PT, R0, 0x1, PT ;  /* 0x000000010000780c */ /* 0x001fda0003f06270 */
[----:B------:R-:W-:Y:S05]  /*1060*/  @!P0 EXIT ;  /* 0x000000000000894d */ /* 0x000fea0003800000 */
[----:B------:R-:W-:-:S13]  /*1070*/  ISETP.GE.AND P0, PT, R24, 0x1, PT ;  /* 0x000000011800780c */ /* 0x000fda0003f06270 */
[----:B------:R-:W-:Y:S05]  /*1080*/  @!P0 BRA `(.L_x_21) ;  /* 0x0000001c00288947 */ /* 0x000fea0003800000 */
[C---:B------:R-:W-:Y:S01]  /*1090*/  VIADD R28, R24.reuse, 0xffffffff ;  /* 0xffffffff181c7836 */ /* 0x040fe20000000000 */
[C---:B------:R-:W-:Y:S02]  /*10a0*/  LOP3.LUT R27, R24.reuse, 0xf, RZ, 0xc0, !PT ;  /* 0x0000000f181b7812 */ /* 0x040fe400078ec0ff */
[C---:B------:R-:W-:Y:S02]  /*10b0*/  LOP3.LUT R26, R24.reuse, 0x7, RZ, 0xc0, !PT ;  /* 0x00000007181a7812 */ /* 0x040fe400078ec0ff */
[C---:B-1-3--:R-:W-:Y:S02]  /*10c0*/  LOP3.LUT R25, R24.reuse, 0x7ffffff0, RZ, 0xc0, !PT ;  /* 0x7ffffff018197812 */ /* 0x04afe400078ec0ff */
[----:B------:R-:W-:-:S07]  /*10d0*/  LOP3.LUT R24, R24, 0x3, RZ, 0xc0, !PT ;  /* 0x0000000318187812 */ /* 0x000fce00078ec0ff */
.L_x_69:
[----:B------:R-:W-:Y:S01]  /*10e0*/  BSSY.RECONVERGENT B9, `(.L_x_22) ;  /* 0x00001bd000097945 */ /* 0x000fe20003800200 */
[----:B--2---:R-:W-:-:S07]  /*10f0*/  IMAD.MOV.U32 R23, RZ, RZ, RZ ;  /* 0x000000ffff177224 */ /* 0x004fce00078e00ff */
.L_x_68:
[----:B------:R-:W-:Y:S01]  /*1100*/  MOV R0, 0x0 ;  /* 0x0000000000007802 */ /* 0x000fe20000000f00 */
[----:B------:R0:W-:Y:S01]  /*1110*/  STL [R1], R2 ;  /* 0x0000000201007387 */ /* 0x0001e20000100800 */
[----:B------:R-:W1:Y:S01]  /*1120*/  LDCU.64 UR4, c[0x4][0x8] ;  /* 0x01000100ff0477ac */ /* 0x000e620008000a00 */
[----:B------:R-:W-:Y:S01]  /*1130*/  IMAD.MOV.U32 R6, RZ, RZ, R19 ;  /* 0x000000ffff067224 */ /* 0x000fe200078e0013 */
[----:B------:R0:W2:Y:S01]  /*1140*/  LDC.64 R8, c[0x4][R0] ;  /* 0x0100000000087b82 */ /* 0x0000a20000000a00 */
[----:B-----5:R-:W-:Y:S02]  /*1150*/  MOV R7, R18 ;  /* 0x0000001200077202 */ /* 0x020fe40000000f00 */
[----:B-1----:R-:W-:Y:S01]  /*1160*/  MOV R4, UR4 ;  /* 0x0000000400047c02 */ /* 0x002fe20008000f00 */
[----:B0-----:R-:W-:-:S07]  /*1170*/  IMAD.U32 R5, RZ, RZ, UR5 ;  /* 0x00000005ff057e24 */ /* 0x001fce000f8e00ff */
[----:B------:R-:W-:-:S07]  /*1180*/  LEPC R20, `(.L_x_23) ;  /* 0x000000001014794e */ /* 0x000fce0000000000 */
[----:B--2-4-:R-:W-:Y:S05]  /*1190*/  CALL.ABS.NOINC R8 ;  /* 0x0000000008007343 */ /* 0x014fea0003c00000 */
.L_x_23:
[----:B------:R-:W-:Y:S01]  /*11a0*/  BSSY.RECONVERGENT B8, `(.L_x_24) ;  /* 0x00001a5000087945 */ /* 0x000fe20003800200 */
[----:B------:R-:W-:-:S07]  /*11b0*/  IMAD.MOV.U32 R22, RZ, RZ, RZ ;  /* 0x000000ffff167224 */ /* 0x000fce00078e00ff */
.L_x_66:
[----:B------:R-:W0:Y:S01]  /*11c0*/  LDCU UR5, c[0x0][0x3a4] ;  /* 0x00007480ff0577ac */ /* 0x000e220008000800 */
[----:B------:R-:W-:Y:S01]  /*11d0*/  ISETP.GE.U32.AND P0, PT, R28, 0xf, PT ;  /* 0x0000000f1c00780c */ /* 0x000fe20003f06070 */
[----:B------:R-:W-:Y:S01]  /*11e0*/  BSSY.RECONVERGENT B7, `(.L_x_25) ;  /* 0x00000c9000077945 */ /* 0x000fe20003800200 */
[----:B------:R-:W-:Y:S01]  /*11f0*/  HFMA2 R30, -RZ, RZ, 0, 0 ;  /* 0x00000000ff1e7431 */ /* 0x000fe200000001ff */
[----:B------:R-:W1:Y:S01]  /*1200*/  LDCU UR4, c[0x0][0x3a0] ;  /* 0x00007400ff0477ac */ /* 0x000e620008000800 */
[----:B0-----:R-:W-:-:S04]  /*1210*/  IMAD R31, R2, UR5, R23 ;  /* 0x00000005021f7c24 */ /* 0x001fc8000f8e0217 */
[----:B-1----:R-:W-:Y:S02]  /*1220*/  IMAD R31, R31, UR4, R22 ;  /* 0x000000041f1f7c24 */ /* 0x002fe4000f8e0216 */
[----:B------:R-:W-:Y:S02]  /*1230*/  VIADD R22, R22, 0x1 ;  /* 0x0000000116167836 */ /* 0x000fe40000000000 */
[----:B------:R-:W-:-:S03]  /*1240*/  IMAD R31, R31, UR4, RZ ;  /* 0x000000041f1f7c24 */ /* 0x000fc6000f8e02ff */
[----:B------:R-:W-:-:S04]  /*1250*/  ISETP.NE.AND P1, PT, R22, UR4, PT ;  /* 0x0000000416007c0c */ /* 0x000fc8000bf25270 */
[----:B------:R-:W-:Y:S01]  /*1260*/  P2R R29, PR, RZ, 0x2 ;  /* 0x00000002ff1d7803 */ /* 0x000fe20000000000 */
[----:B------:R-:W-:Y:S08]  /*1270*/  @!P0 BRA `(.L_x_26) ;  /* 0x0000000800fc8947 */ /* 0x000ff00003800000 */
[----:B------:R-:W-:Y:S01]  /*1280*/  BSSY.RECONVERGENT B6, `(.L_x_27) ;  /* 0x00000bd000067945 */ /* 0x000fe20003800200 */
[----:B------:R-:W-:Y:S02]  /*1290*/  IMAD.MOV R32, RZ, RZ, -R25 ;  /* 0x000000ffff207224 */ /* 0x000fe400078e0a19 */
[----:B------:R-:W-:-:S07]  /*12a0*/  IMAD.MOV.U32 R33, RZ, RZ, R31 ;  /* 0x000000ffff217224 */ /* 0x000fce00078e001f */
.L_x_44:
[----:B------:R-:W0:Y:S01]  /*12b0*/  LDC.64 R16, c[0x0][0x398] ;  /* 0x0000e600ff107b82 */ /* 0x000e220000000a00 */
[----:B------:R-:W-:Y:S01]  /*12c0*/  MOV R8, 0x0 ;  /* 0x0000000000087802 */ /* 0x000fe20000000f00 */
[----:B------:R-:W1:Y:S01]  /*12d0*/  LDCU.64 UR4, c[0x4][0x10] ;  /* 0x01000200ff0477ac */ /* 0x000e620008000a00 */
[----:B0-----:R-:W-:-:S05]  /*12e0*/  IMAD.WIDE R16, R33, 0x4, R16 ;  /* 0x0000000421107825 */ /* 0x001fca00078e0210 */
[----:B------:R-:W2:Y:S01]  /*12f0*/  LDG.E R0, desc[UR36][R16.64] ;  /* 0x0000002410007981 */ /* 0x000ea2000c1e1900 */
[----:B------:R-:W0:Y:S01]  /*1300*/  LDC.64 R8, c[0x4][R8] ;  /* 0x0100000008087b82 */ /* 0x000e220000000a00 */
[----:B------:R-:W-:Y:S01]  /*1310*/  IADD3 R32, PT, PT, R32, 0x10, RZ ;  /* 0x0000001020207810 */ /* 0x000fe20007ffe0ff */
[----:B-1----:R-:W-:Y:S01]  /*1320*/  IMAD.U32 R4, RZ, RZ, UR4 ;  /* 0x00000004ff047e24 */ /* 0x002fe2000f8e00ff */
[----:B------:R-:W-:Y:S01]  /*1330*/  MOV R6, R19 ;  /* 0x0000001300067202 */ /* 0x000fe20000000f00 */
[----:B------:R-:W-:Y:S01]  /*1340*/  IMAD.U32 R5, RZ, RZ, UR5 ;  /* 0x00000005ff057e24 */ /* 0x000fe2000f8e00ff */
[----:B------:R-:W-:Y:S01]  /*1350*/  ISETP.NE.AND P0, PT, R32, RZ, PT ;  /* 0x000000ff2000720c */ /* 0x000fe20003f05270 */
[----:B------:R-:W-:-:S03]  /*1360*/  IMAD.MOV.U32 R7, RZ, RZ, R18 ;  /* 0x000000ffff077224 */ /* 0x000fc600078e0012 */
[----:B------:R-:W-:Y:S01]  /*1370*/  P2R R34, PR, RZ, 0x1 ;  /* 0x00000001ff227803 */ /* 0x000fe20000000000 */
[----:B--2---:R-:W1:Y:S02]  /*1380*/  F2F.F64.F32 R10, R0 ;  /* 0x00000000000a7310 */ /* 0x004e640000201800 */
[----:B01----:R1:W-:Y:S06]  /*1390*/  STL.64 [R1], R10 ;  /* 0x0000000a01007387 */ /* 0x0033ec0000100a00 */
[----:B------:R-:W-:-:S07]  /*13a0*/  LEPC R20, `(.L_x_28) ;  /* 0x000000001014794e */ /* 0x000fce0000000000 */
[----:B-1----:R-:W-:Y:S05]  /*13b0*/  CALL.ABS.NOINC R8 ;  /* 0x0000000008007343 */ /* 0x002fea0003c00000 */
.L_x_28:
[----:B------:R-:W2:Y:S01]  /*13c0*/  LDG.E R10, desc[UR36][R16.64+0x4] ;  /* 0x00000424100a7981 */ /* 0x000ea2000c1e1900 */
[----:B------:R-:W-:Y:S01]  /*13d0*/  MOV R30, 0x0 ;  /* 0x00000000001e7802 */ /* 0x000fe20000000f00 */
[----:B------:R-:W0:Y:S01]  /*13e0*/  LDCU.64 UR4, c[0x4][0x10] ;  /* 0x01000200ff0477ac */ /* 0x000e220008000a00 */
[----:B------:R-:W-:Y:S02]  /*13f0*/  IMAD.MOV.U32 R6, RZ, RZ, R19 ;  /* 0x000000ffff067224 */ /* 0x000fe400078e0013 */
[----:B------:R1:W3:Y:S01]  /*1400*/  LDC.64 R8, c[0x4][R30] ;  /* 0x010000001e087b82 */ /* 0x0002e20000000a00 */
[----:B------:R-:W-:Y:S02]  /*1410*/  IMAD.MOV.U32 R7, RZ, RZ, R18 ;  /* 0x000000ffff077224 */ /* 0x000fe400078e0012 */
[----:B0-----:R-:W-:Y:S01]  /*1420*/  IMAD.U32 R4, RZ, RZ, UR4 ;  /* 0x00000004ff047e24 */ /* 0x001fe2000f8e00ff */
[----:B------:R-:W-:Y:S01]  /*1430*/  MOV R5, UR5 ;  /* 0x0000000500057c02 */ /* 0x000fe20008000f00 */
[----:B--2---:R-:W0:Y:S02]  /*1440*/  F2F.F64.F32 R10, R10 ;  /* 0x0000000a000a7310 */ /* 0x004e240000201800 */
[----:B0--3--:R1:W-:Y:S04]  /*1450*/  STL.64 [R1], R10 ;  /* 0x0000000a01007387 */ /* 0x0093e80000100a00 */
[----:B------:R-:W-:-:S07]  /*1460*/  LEPC R20, `(.L_x_29) ;  /* 0x000000001014794e */ /* 0x000fce0000000000 */
[----:B-1----:R-:W-:Y:S05]  /*1470*/  CALL.ABS.NOINC R8 ;  /* 0x0000000008007343 */ /* 0x002fea0003c00000 */
.L_x_29:
[----:B------:R-:W2:Y:S01]  /*1480*/  LDG.E R10, desc[UR36][R16.64+0x8] ;  /* 0x00000824100a7981 */ /* 0x000ea2000c1e1900 */
[----:B------:R0:W1:Y:S01]  /*1490*/  LDC.64 R8, c[0x4][R30] ;  /* 0x010000001e087b82 */ /* 0x0000620000000a00 */
[----:B------:R-:W3:Y:S01]  /*14a0*/  LDCU.64 UR4, c[0x4][0x10] ;  /* 0x01000200ff0477ac */ /* 0x000ee20008000a00 */
[----:B------:R-:W-:Y:S01]  /*14b0*/  IMAD.MOV.U32 R6, RZ, RZ, R19 ;  /* 0x000000ffff067224 */ /* 0x000fe200078e0013 */
[----:B------:R-:W-:Y:S02]  /*14c0*/  MOV R7, R18 ;  /* 0x0000001200077202 */ /* 0x000fe40000000f00 */
[----:B---3--:R-:W-:Y:S01]  /*14d0*/  MOV R4, UR4 ;  /* 0x0000000400047c02 */ /* 0x008fe20008000f00 */
[----:B------:R-:W-:Y:S01]  /*14e0*/  IMAD.U32 R5, RZ, RZ, UR5 ;  /* 0x00000005ff057e24 */ /* 0x000fe2000f8e00ff */
[----:B--2---:R-:W2:Y:S02]  /*14f0*/  F2F.F64.F32 R10, R10 ;  /* 0x0000000a000a7310 */ /* 0x004ea40000201800 */
[----:B-12---:R0:W-:Y:S04]  /*1500*/  STL.64 [R1], R10 ;  /* 0x0000000a01007387 */ /* 0x0061e80000100a00 */
[----:B------:R-:W-:-:S07]  /*1510*/  LEPC R20, `(.L_x_30) ;  /* 0x000000001014794e */ /* 0x000fce0000000000 */
[----:B0-----:R-:W-:Y:S05]  /*1520*/  CALL.ABS.NOINC R8 ;  /* 0x0000000008007343 */ /* 0x001fea0003c00000 */
.L_x_30:
[----:B------:R-:W2:Y:S01]  /*1530*/  LDG.E R10, desc[UR36][R16.64+0xc] ;  /* 0x00000c24100a7981 */ /* 0x000ea2000c1e1900 */
[----:B------:R0:W1:Y:S01]  /*1540*/  LDC.64 R8, c[0x4][R30] ;  /* 0x010000001e087b82 */ /* 0x0000620000000a00 */
[----:B------:R-:W3:Y:S01]  /*1550*/  LDCU.64 UR4, c[0x4][0x10] ;  /* 0x01000200ff0477ac */ /* 0x000ee20008000a00 */
[----:B------:R-:W-:Y:S01]  /*1560*/  MOV R6, R19 ;  /* 0x0000001300067202 */ /* 0x000fe20000000f00 */
[----:B------:R-:W-:Y:S02]  /*1570*/  IMAD.MOV.U32 R7, RZ, RZ, R18 ;  /* 0x000000ffff077224 */ /* 0x000fe400078e0012 */
[----:B---3--:R-:W-:Y:S02]  /*1580*/  IMAD.U32 R4, RZ, RZ, UR4 ;  /* 0x00000004ff047e24 */ /* 0x008fe4000f8e00ff */
[----:B------:R-:W-:Y:S01]  /*1590*/  IMAD.U32 R5, RZ, RZ, UR5 ;  /* 0x00000005ff057e24 */ /* 0x000fe2000f8e00ff */
[----:B--2---:R-:W2:Y:S02]  /*15a0*/  F2F.F64.F32 R10, R10 ;  /* 0x0000000a000a7310 */ /* 0x004ea40000201800 */
[----:B-12---:R0:W-:Y:S04]  /*15b0*/  STL.64 [R1], R10 ;  /* 0x0000000a01007387 */ /* 0x0061e80000100a00 */
[----:B------:R-:W-:-:S07]  /*15c0*/  LEPC R20, `(.L_x_31) ;  /* 0x000000001014794e */ /* 0x000fce0000000000 */
[----:B0-----:R-:W-:Y:S05]  /*15d0*/  CALL.ABS.NOINC R8 ;  /* 0x0000000008007343 */ /* 0x001fea0003c00000 */
.L_x_31:
[----:B------:R-:W2:Y:S01]  /*15e0*/  LDG.E R10, desc[UR36][R16.64+0x10] ;  /* 0x00001024100a7981 */ /* 0x000ea2000c1e1900 */
[----:B------:R0:W1:Y:S01]  /*15f0*/  LDC.64 R8, c[0x4][R30] ;  /* 0x010000001e087b82 */ /* 0x0000620000000a00 */
[----:B------:R-:W3:Y:S01]  /*1600*/  LDCU.64 UR4, c[0x4][0x10] ;  /* 0x01000200ff0477ac */ /* 0x000ee20008000a00 */
[----:B------:R-:W-:Y:S02]  /*1610*/  IMAD.MOV.U32 R6, RZ, RZ, R19 ;  /* 0x000000ffff067224 */ /* 0x000fe400078e0013 */
[----:B------:R-:W-:Y:S02]  /*1620*/  IMAD.MOV.U32 R7, RZ, RZ, R18 ;  /* 0x000000ffff077224 */ /* 0x000fe400078e0012 */
[----:B---3--:R-:W-:Y:S01]  /*1630*/  IMAD.U32 R4, RZ, RZ, UR4 ;  /* 0x00000004ff047e24 */ /* 0x008fe2000f8e00ff */
[----:B------:R-:W-:Y:S01]  /*1640*/  MOV R5, UR5 ;  /* 0x0000000500057c02 */ /* 0x000fe20008000f00 */
[----:B--2---:R-:W2:Y:S02]  /*1650*/  F2F.F64.F32 R10, R10 ;  /* 0x0000000a000a7310 */ /* 0x004ea40000201800 */
[----:B-12---:R0:W-:Y:S04]  /*1660*/  STL.64 [R1], R10 ;  /* 0x0000000a01007387 */ /* 0x0061e80000100a00 */
[----:B------:R-:W-:-:S07]  /*1670*/  LEPC R20, `(.L_x_32) ;  /* 0x000000001014794e */ /* 0x000fce0000000000 */
[----:B0-----:R-:W-:Y:S05]  /*1680*/  CALL.ABS.NOINC R8 ;  /* 0x0000000008007343 */ /* 0x001fea0003c00000 */
.L_x_32:
        /* <DEDUP_REMOVED lines=11> */
.L_x_33:
        /* <DEDUP_REMOVED lines=11> */
.L_x_34:
        /* <DEDUP_REMOVED lines=11> */
.L_x_35:
        /* <DEDUP_REMOVED lines=11> */
.L_x_36:
        /* <DEDUP_REMOVED lines=11> */
.L_x_37:
        /* <DEDUP_REMOVED lines=11> */
.L_x_38:
        /* <DEDUP_REMOVED lines=11> */
.L_x_39:
        /* <DEDUP_REMOVED lines=11> */
.L_x_40:
        /* <DEDUP_REMOVED lines=11> */
.L_x_41:
        /* <DEDUP_REMOVED lines=11> */
.L_x_42:
        /* <DEDUP_REMOVED lines=11> */
.L_x_43:
[----:B------:R-:W-:Y:S01]  /*1e20*/  ISETP.NE.AND P6, PT, R34, RZ, PT ;  /* 0x000000ff2200720c */ /* 0x000fe20003fc5270 */
[----:B------:R-:W-:-:S12]  /*1e30*/  VIADD R33, R33, 0x10 ;  /* 0x0000001021217836 */ /* 0x000fd80000000000 */
[----:B------:R-:W-:Y:S05]  /*1e40*/  @P6 BRA `(.L_x_44) ;  /* 0xfffffff400186947 */ /* 0x000fea000383ffff */
[----:B------:R-:W-:Y:S05]  /*1e50*/  BSYNC.RECONVERGENT B6 ;  /* 0x0000000000067941 */ /* 0x000fea0003800200 */
.L_x_27:
[----:B------:R-:W-:-:S07]  /*1e60*/  MOV R30, R25 ;  /* 0x00000019001e7202 */ /* 0x000fce0000000f00 */
.L_x_26:
[----:B------:R-:W-:Y:S05]  /*1e70*/  BSYNC.RECONVERGENT B7 ;  /* 0x0000000000077941 */ /* 0x000fea0003800200 */
.L_x_25:
[----:B------:R-:W-:Y:S01]  /*1e80*/  ISETP.NE.AND P0, PT, R27, RZ, PT ;  /* 0x000000ff1b00720c */ /* 0x000fe20003f05270 */
[----:B------:R-:W-:-:S12]  /*1e90*/  BSSY.RECONVERGENT B7, `(.L_x_45) ;  /* 0x00000cb000077945 */ /* 0x000fd80003800200 */
[----:B------:R-:W-:Y:S05]  /*1ea0*/  @!P0 BRA `(.L_x_46) ;  /* 0x0000000c00248947 */ /* 0x000fea0003800000 */
[----:B------:R-:W-:Y:S01]  /*1eb0*/  VIADD R0, R27, 0xffffffff ;  /* 0xffffffff1b007836 */ /* 0x000fe20000000000 */
[----:B------:R-:W-:Y:S04]  /*1ec0*/  BSSY.RECONVERGENT B6, `(.L_x_47) ;  /* 0x0000060000067945 */ /* 0x000fe80003800200 */
[----:B------:R-:W-:-:S13]  /*1ed0*/  ISETP.GE.U32.AND P0, PT, R0, 0x7, PT ;  /* 0x000000070000780c */ /* 0x000fda0003f06070 */
[----:B------:R-:W-:Y:S05]  /*1ee0*/  @!P0 BRA `(.L_x_48) ;  /* 0x0000000400748947 */ /* 0x000fea0003800000 */
[----:B------:R-:W0:Y:S01]  /*1ef0*/  LDC.64 R16, c[0x0][0x398] ;  /* 0x0000e600ff107b82 */ /* 0x000e220000000a00 */
[----:B------:R-:W-:Y:S01]  /*1f00*/  IMAD.IADD R3, R31, 0x1, R30 ;  /* 0x000000011f037824 */ /* 0x000fe200078e021e */
[----:B------:R-:W-:Y:S01]  /*1f10*/  MOV R32, 0x0 ;  /* 0x0000000000207802 */ /* 0x000fe20000000f00 */
[----:B------:R-:W1:Y:S02]  /*1f20*/  LDCU.64 UR4, c[0x4][0x10] ;  /* 0x01000200ff0477ac */ /* 0x000e640008000a00 */
[----:B0-----:R-:W-:-:S05]  /*1f30*/  IMAD.WIDE R16, R3, 0x4, R16 ;  /* 0x0000000403107825 */ /* 0x001fca00078e0210 */
[----:B------:R-:W2:Y:S01]  /*1f40*/  LDG.E R0, desc[UR36][R16.64] ;  /* 0x0000002410007981 */ /* 0x000ea2000c1e1900 */
[----:B------:R0:W3:Y:S01]  /*1f50*/  LDC.64 R8, c[0x4][R32] ;  /* 0x0100000020087b82 */ /* 0x0000e20000000a00 */
[----:B-1----:R-:W-:Y:S01]  /*1f60*/  MOV R4, UR4 ;  /* 0x0000000400047c02 */ /* 0x002fe20008000f00 */
[----:B------:R-:W-:Y:S01]  /*1f70*/  IMAD.U32 R5, RZ, RZ, UR5 ;  /* 0x00000005ff057e24 */ /* 0x000fe2000f8e00ff */
[----:B------:R-:W-:Y:S01]  /*1f80*/  MOV R7, R18 ;  /* 0x0000001200077202 */ /* 0x000fe20000000f00 */
[----:B------:R-:W-:Y:S01]  /*1f90*/  IMAD.MOV.U32 R6, RZ, RZ, R19 ;  /* 0x000000ffff067224 */ /* 0x000fe200078e0013 */
[----:B--2---:R-:W1:Y:S02]  /*1fa0*/  F2F.F64.F32 R10, R0 ;  /* 0x00000000000a7310 */ /* 0x004e640000201800 */
[----:B-1-3--:R0:W-:Y:S04]  /*1fb0*/  STL.64 [R1], R10 ;  /* 0x0000000a01007387 */ /* 0x00a1e80000100a00 */
[----:B------:R-:W-:-:S07]  /*1fc0*/  LEPC R20, `(.L_x_49) ;  /* 0x000000001014794e */ /* 0x000fce0000000000 */
[----:B0-----:R-:W-:Y:S05]  /*1fd0*/  CALL.ABS.NOINC R8 ;  /* 0x0000000008007343 */ /* 0x001fea0003c00000 */
.L_x_49:
        /* <DEDUP_REMOVED lines=11> */
.L_x_50:
        /* <DEDUP_REMOVED lines=11> */
.L_x_51:
        /* <DEDUP_REMOVED lines=11> */
.L_x_52:
        /* <DEDUP_REMOVED lines=11> */
.L_x_53:
        /* <DEDUP_REMOVED lines=11> */
.L_x_54:
        /* <DEDUP_REMOVED lines=11> */
.L_x_55:
[----:B------:R-:W2:Y:S01]  /*2400*/  LDG.E R16, desc[UR36][R16.64+0x1c] ;  /* 0x00001c2410107981 */ /* 0x000ea2000c1e1900 */
[----:B------:R-:W0:Y:S01]  /*2410*/  LDC.64 R32, c[0x4][R32] ;  /* 0x0100000020207b82 */ /* 0x000e220000000a00 */
[----:B------:R-:W1:Y:S01]  /*2420*/  LDCU.64 UR4, c[0x4][0x10] ;  /* 0x01000200ff0477ac */ /* 0x000e620008000a00 */
[----:B------:R-:W-:Y:S01]  /*2430*/  MOV R6, R19 ;  /* 0x0000001300067202 */ /* 0x000fe20000000f00 */
[----:B------:R-:W-:Y:S02]  /*2440*/  IMAD.MOV.U32 R7, RZ, RZ, R18 ;  /* 0x000000ffff077224 */ /* 0x000fe400078e0012 */
[----:B-1----:R-:W-:Y:S02]  /*2450*/  IMAD.U32 R4, RZ, RZ, UR4 ;  /* 0x00000004ff047e24 */ /* 0x002fe4000f8e00ff */
[----:B------:R-:W-:Y:S01]  /*2460*/  IMAD.U32 R5, RZ, RZ, UR5 ;  /* 0x00000005ff057e24 */ /* 0x000fe2000f8e00ff */
[----:B--2---:R-:W1:Y:S02]  /*2470*/  F2F.F64.F32 R8, R16 ;  /* 0x0000001000087310 */ /* 0x004e640000201800 */
[----:B01----:R1:W-:Y:S04]  /*2480*/  STL.64 [R1], R8 ;  /* 0x0000000801007387 */ /* 0x0033e80000100a00 */
[----:B------:R-:W-:-:S07]  /*2490*/  LEPC R20, `(.L_x_56) ;  /* 0x000000001014794e */ /* 0x000fce0000000000 */
[----:B-1----:R-:W-:Y:S05]  /*24a0*/  CALL.ABS.NOINC R32 ;  /* 0x0000000020007343 */ /* 0x002fea0003c00000 */
.L_x_56:
[----:B------:R-:W-:-:S07]  /*24b0*/  VIADD R30, R30, 0x8 ;  /* 0x000000081e1e7836 */ /* 0x000fce0000000000 */
.L_x_48:
[----:B------:R-:W-:Y:S05]  /*24c0*/  BSYNC.RECONVERGENT B6 ;  /* 0x0000000000067941 */ /* 0x000fea0003800200 */
.L_x_47:
[----:B------:R-:W-:-:S13]  /*24d0*/  ISETP.NE.AND P0, PT, R26, RZ, PT ;  /* 0x000000ff1a00720c */ /* 0x000fda0003f05270 */
[----:B------:R-:W-:Y:S05]  /*24e0*/  @!P0 BRA `(.L_x_46) ;  /* 0x0000000400948947 */ /* 0x000fea0003800000 */
[----:B------:R-:W-:Y:S01]  /*24f0*/  IADD3 R0, PT, PT, R26, -0x1, RZ ;  /* 0xffffffff1a007810 */ /* 0x000fe20007ffe0ff */
[----:B------:R-:W-:Y:S03]  /*2500*/  BSSY.RECONVERGENT B6, `(.L_x_57) ;  /* 0x0000034000067945 */ /* 0x000fe60003800200 */
        /* <DEDUP_REMOVED lines=9> */
[----:B-1----:R-:W-:Y:S01]  /*25a0*/  IMAD.U32 R4, RZ, RZ, UR4 ;  /* 0x00000004ff047e24 */ /* 0x002fe2000f8e00ff */
[----:B------:R-:W-:Y:S01]  /*25b0*/  MOV R5, UR5 ;  /* 0x0000000500057c02 */ /* 0x000fe20008000f00 */
[----:B------:R-:W-:Y:S02]  /*25c0*/  IMAD.MOV.U32 R6, RZ, RZ, R19 ;  /* 0x000000ffff067224 */ /* 0x000fe400078e0013 */
[----:B------:R-:W-:Y:S01]  /*25d0*/  IMAD.MOV.U32 R7, RZ, RZ, R18 ;  /* 0x000000ffff077224 */ /* 0x000fe200078e0012 */
[----:B--2---:R-:W1:Y:S02]  /*25e0*/  F2F.F64.F32 R10, R0 ;  /* 0x00000000000a7310 */ /* 0x004e640000201800 */
[----:B-1-3--:R0:W-:Y:S04]  /*25f0*/  STL.64 [R1], R10 ;  /* 0x0000000a01007387 */ /* 0x00a1e80000100a00 */
[----:B------:R-:W-:-:S07]  /*2600*/  LEPC R20, `(.L_x_59) ;  /* 0x000000001014794e */ /* 0x000fce0000000000 */
[----:B0-----:R-:W-:Y:S05]  /*2610*/  CALL.ABS.NOINC R8 ;  /* 0x0000000008007343 */ /* 0x001fea0003c00000 */
.L_x_59:
        /* <DEDUP_REMOVED lines=11> */
.L_x_60:
        /* <DEDUP_REMOVED lines=11> */
.L_x_61:
[----:B------:R-:W2:Y:S01]  /*2780*/  LDG.E R16, desc[UR36][R16.64+0xc] ;  /* 0x00000c2410107981 */ /* 0x000ea2000c1e1900 */
[----:B------:R-:W0:Y:S01]  /*2790*/  LDC.64 R32, c[0x4][R32] ;  /* 0x0100000020207b82 */ /* 0x000e220000000a00 */
[----:B------:R-:W1:Y:S01]  /*27a0*/  LDCU.64 UR4, c[0x4][0x10] ;  /* 0x01000200ff0477ac */ /* 0x000e620008000a00 */
[----:B------:R-:W-:Y:S02]  /*27b0*/  IMAD.MOV.U32 R6, RZ, RZ, R19 ;  /* 0x000000ffff067224 */ /* 0x000fe400078e0013 */
[----:B------:R-:W-:Y:S02]  /*27c0*/  IMAD.MOV.U32 R7, RZ, RZ, R18 ;  /* 0x000000ffff077224 */ /* 0x000fe400078e0012 */
[----:B-1----:R-:W-:Y:S01]  /*27d0*/  IMAD.U32 R4, RZ, RZ, UR4 ;  /* 0x00000004ff047e24 */ /* 0x002fe2000f8e00ff */
[----:B------:R-:W-:Y:S01]  /*27e0*/  MOV R5, UR5 ;  /* 0x0000000500057c02 */ /* 0x000fe20008000f00 */
[----:B--2---:R-:W1:Y:S02]  /*27f0*/  F2F.F64.F32 R8, R16 ;  /* 0x0000001000087310 */ /* 0x004e640000201800 */
[----:B01----:R1:W-:Y:S04]  /*2800*/  STL.64 [R1], R8 ;  /* 0x0000000801007387 */ /* 0x0033e80000100a00 */
[----:B------:R-:W-:-:S07]  /*2810*/  LEPC R20, `(.L_x_62) ;  /* 0x000000001014794e */ /* 0x000fce0000000000 */
[----:B-1----:R-:W-:Y:S05]  /*2820*/  CALL.ABS.NOINC R32 ;  /* 0x0000000020007343 */ /* 0x002fea0003c00000 */
.L_x_62:
[----:B------:R-:W-:-:S07]  /*2830*/  IADD3 R30, PT, PT, R30, 0x4, RZ ;  /* 0x000000041e1e7810 */ /* 0x000fce0007ffe0ff */
.L_x_58:
[----:B------:R-:W-:Y:S05]  /*2840*/  BSYNC.RECONVERGENT B6 ;  /* 0x0000000000067941 */ /* 0x000fea0003800200 */
.L_x_57:
[----:B------:R-:W-:-:S13]  /*2850*/  ISETP.NE.AND P0, PT, R24, RZ, PT ;  /* 0x000000ff1800720c */ /* 0x000fda0003f05270 */
[----:B------:R-:W-:Y:S05]  /*2860*/  @!P0 BRA `(.L_x_46) ;  /* 0x0000000000b48947 */ /* 0x000fea0003800000 */
[----:B------:R-:W0:Y:S01]  /*2870*/  LDC.64 R16, c[0x0][0x398] ;  /* 0x0000e600ff107b82 */ /* 0x000e220000000a00 */
[----:B------:R-:W-:Y:S01]  /*2880*/  IMAD.IADD R31, R31, 0x1, R30 ;  /* 0x000000011f1f7824 */ /* 0x000fe200078e021e */
[----:B------:R-:W1:Y:S03]  /*2890*/  LDCU.64 UR4, c[0x4][0x10] ;  /* 0x01000200ff0477ac */ /* 0x000e660008000a00 */
[----:B0-----:R-:W-:-:S05]  /*28a0*/  IMAD.WIDE R16, R31, 0x4, R16 ;  /* 0x000000041f107825 */ /* 0x001fca00078e0210 */
[----:B------:R-:W2:Y:S01]  /*28b0*/  LDG.E R0, desc[UR36][R16.64] ;  /* 0x0000002410007981 */ /* 0x000ea2000c1e1900 */
[----:B------:R-:W-:Y:S01]  /*28c0*/  MOV R30, 0x0 ;  /* 0x00000000001e7802 */ /* 0x000fe20000000f00 */
[----:B-1----:R-:W-:Y:S01]  /*28d0*/  IMAD.U32 R4, RZ, RZ, UR4 ;  /* 0x00000004ff047e24 */ /* 0x002fe2000f8e00ff */
[----:B------:R-:W-:Y:S01]  /*28e0*/  ISETP.NE.AND P0, PT, R24, 0x1, PT ;  /* 0x000000011800780c */ /* 0x000fe20003f05270 */
[----:B------:R-:W-:Y:S01]  /*28f0*/  IMAD.MOV.U32 R6, RZ, RZ, R19 ;  /* 0x000000ffff067224 */ /* 0x000fe200078e0013 */
[----:B------:R0:W1:Y:S01]  /*2900*/  LDC.64 R8, c[0x4][R30] ;  /* 0x010000001e087b82 */ /* 0x0000620000000a00 */
[----:B------:R-:W-:Y:S01]  /*2910*/  MOV R5, UR5 ;  /* 0x0000000500057c02 */ /* 0x000fe20008000f00 */
[----:B------:R-:W-:Y:S01]  /*2920*/  IMAD.MOV.U32 R7, RZ, RZ, R18 ;  /* 0x000000ffff077224 */ /* 0x000fe200078e0012 */
[----:B--2---:R2:W3:Y:S02]  /*2930*/  F2F.F64.F32 R10, R0 ;  /* 0x00000000000a7310 */ /* 0x0044e40000201800 */
[----:B--2---:R-:W-:Y:S01]  /*2940*/  P2R R0, PR, RZ, 0x1 ;  /* 0x00000001ff007803 */ /* 0x004fe20000000000 */
[----:B-1-3--:R0:W-:Y:S06]  /*2950*/  STL.64 [R1], R10 ;  /* 0x0000000a01007387 */ /* 0x00a1ec0000100a00 */
[----:B------:R-:W-:-:S07]  /*2960*/  LEPC R20, `(.L_x_63) ;  /* 0x000000001014794e */ /* 0x000fce0000000000 */
[----:B0-----:R-:W-:Y:S05]  /*2970*/  CALL.ABS.NOINC R8 ;  /* 0x0000000008007343 */ /* 0x001fea0003c00000 */
.L_x_63:
[----:B------:R-:W-:-:S13]  /*2980*/  ISETP.NE.AND P6, PT, R24, 0x1, PT ;  /* 0x000000011800780c */ /* 0x000fda0003fc5270 */
[----:B------:R-:W-:Y:S05]  /*2990*/  @!P6 BRA `(.L_x_46) ;  /* 0x000000000068e947 */ /* 0x000fea0003800000 */
[----:B------:R-:W2:Y:S01]  /*29a0*/  LDG.E R0, desc[UR36][R16.64+0x4] ;  /* 0x0000042410007981 */ /* 0x000ea2000c1e1900 */
[----:B------:R0:W1:Y:S01]  /*29b0*/  LDC.64 R8, c[0x4][R30] ;  /* 0x010000001e087b82 */ /* 0x0000620000000a00 */
[----:B------:R-:W3:Y:S01]  /*29c0*/  LDCU.64 UR4, c[0x4][0x10] ;  /* 0x01000200ff0477ac */ /* 0x000ee20008000a00 */
[----:B------:R-:W-:Y:S01]  /*29d0*/  ISETP.NE.AND P0, PT, R24, 0x2, PT ;  /* 0x000000021800780c */ /* 0x000fe20003f05270 */
[----:B------:R-:W-:Y:S01]  /*29e0*/  IMAD.MOV.U32 R6, RZ, RZ, R19 ;  /* 0x000000ffff067224 */ /* 0x000fe200078e0013 */
[----:B------:R-:W-:Y:S02]  /*29f0*/  MOV R7, R18 ;  /* 0x0000001200077202 */ /* 0x000fe40000000f00 */
[----:B---3--:R-:W-:Y:S01]  /*2a00*/  MOV R4, UR4 ;  /* 0x0000000400047c02 */ /* 0x008fe20008000f00 */
[----:B------:R-:W-:Y:S01]  /*2a10*/  IMAD.U32 R5, RZ, RZ, UR5 ;  /* 0x00000005ff057e24 */ /* 0x000fe2000f8e00ff */
[----:B--2---:R2:W3:Y:S02]  /*2a20*/  F2F.F64.F32 R10, R0 ;  /* 0x00000000000a7310 */ /* 0x0044e40000201800 */
[----:B--2---:R-:W-:Y:S01]  /*2a30*/  P2R R0, PR, RZ, 0x1 ;  /* 0x00000001ff007803 */ /* 0x004fe20000000000 */
[----:B-1-3--:R0:W-:Y:S06]  /*2a40*/  STL.64 [R1], R10 ;  /* 0x0000000a01007387 */ /* 0x00a1ec0000100a00 */
[----:B------:R-:W-:-:S07]  /*2a50*/  LEPC R20, `(.L_x_64) ;  /* 0x000000001014794e */ /* 0x000fce0000000000 */
[----:B0-----:R-:W-:Y:S05]  /*2a60*/  CALL.ABS.NOINC R8 ;  /* 0x0000000008007343 */ /* 0x001fea0003c00000 */
.L_x_64:
[----:B------:R-:W-:-:S13]  /*2a70*/  ISETP.NE.AND P6, PT, R24, 0x2, PT ;  /* 0x000000021800780c */ /* 0x000fda0003fc5270 */
[----:B------:R-:W-:Y:S05]  /*2a80*/  @!P6 BRA `(.L_x_46) ;  /* 0x00000000002ce947 */ /* 0x000fea0003800000 */
        /* <DEDUP_REMOVED lines=11> */
.L_x_46:
[----:B------:R-:W-:Y:S05]  /*2b40*/  BSYNC.RECONVERGENT B7 ;  /* 0x0000000000077941 */ /* 0x000fea0003800200 */
.L_x_45:
[----:B------:R-:W-:Y:S01]  /*2b50*/  MOV R16, 0x0 ;  /* 0x0000000000107802 */ /* 0x000fe20000000f00 */
[----:B------:R-:W0:Y:S01]  /*2b60*/  LDCU.64 UR4, c[0x4][0x18] ;  /* 0x01000300ff0477ac */ /* 0x000e220008000a00 */
[----:B------:R-:W-:Y:S02]  /*2b70*/  CS2R R6, SRZ ;  /* 0x0000000000067805 */ /* 0x000fe4000001ff00 */
[----:B------:R1:W2:Y:S01]  /*2b80*/  LDC.64 R8, c[0x4][R16] ;  /* 0x0100000010087b82 */ /* 0x0002a20000000a00 */
[----:B0-----:R-:W-:Y:S01]  /*2b90*/  IMAD.U32 R4, RZ, RZ, UR4 ;  /* 0x00000004ff047e24 */ /* 0x001fe2000f8e00ff */
[----:B-1----:R-:W-:-:S07]  /*2ba0*/  MOV R5, UR5 ;  /* 0x0000000500057c02 */ /* 0x002fce0008000f00 */
[----:B------:R-:W-:-:S07]  /*2bb0*/  LEPC R20, `(.L_x_65) ;  /* 0x000000001014794e */ /* 0x000fce0000000000 */
[----:B--2---:R-:W-:Y:S05]  /*2bc0*/  CALL.ABS.NOINC R8 ;  /* 0x0000000008007343 */ /* 0x004fea0003c00000 */
.L_x_65:
[----:B------:R-:W-:-:S13]  /*2bd0*/  ISETP.NE.AND P6, PT, R29, RZ, PT ;  /* 0x000000ff1d00720c */ /* 0x000fda0003fc5270 */
[----:B------:R-:W-:Y:S05]  /*2be0*/  @P6 BRA `(.L_x_66) ;  /* 0xffffffe400746947 */ /* 0x000fea000383ffff */
[----:B------:R-:W-:Y:S05]  /*2bf0*/  BSYNC.RECONVERGENT B8 ;  /* 0x0000000000087941 */ /* 0x000fea0003800200 */
.L_x_24:
[----:B------:R-:W0:Y:S01]  /*2c00*/  LDC.64 R16, c[0x4][R16] ;  /* 0x0100000010107b82 */ /* 0x000e220000000a00 */
[----:B------:R-:W1:Y:S01]  /*2c10*/  LDCU.64 UR4, c[0x4][0x20] ;  /* 0x01000400ff0477ac */ /* 0x000e620008000a00 */
[----:B------:R-:W-:Y:S01]  /*2c20*/  CS2R R6, SRZ ;  /* 0x0000000000067805 */ /* 0x000fe2000001ff00 */
[----:B-1----:R-:W-:Y:S02]  /*2c30*/  IMAD.U32 R4, RZ, RZ, UR4 ;  /* 0x00000004ff047e24 */ /* 0x002fe4000f8e00ff */
[----:B------:R-:W-:-:S07]  /*2c40*/  IMAD.U32 R5, RZ, RZ, UR5 ;  /* 0x00000005ff057e24 */ /* 0x000fce000f8e00ff */
[----:B------:R-:W-:-:S07]  /*2c50*/  LEPC R20, `(.L_x_67) ;  /* 0x000000001014794e */ /* 0x000fce0000000000 */
[----:B0-----:R-:W-:Y:S05]  /*2c60*/  CALL.ABS.NOINC R16 ;  /* 0x0000000010007343 */ /* 0x001fea0003c00000 */
.L_x_67:
[----:B------:R-:W0:Y:S01]  /*2c70*/  LDCU UR4, c[0x0][0x3a4] ;  /* 0x00007480ff0477ac */ /* 0x000e220008000800 */
[----:B------:R-:W-:-:S04]  /*2c80*/  IADD3 R23, PT, PT, R23, 0x1, RZ ;  /* 0x0000000117177810 */ /* 0x000fc80007ffe0ff */
[----:B0-----:R-:W-:-:S13]  /*2c90*/  ISETP.NE.AND P0, PT, R23, UR4, PT ;  /* 0x0000000417007c0c */ /* 0x001fda000bf05270 */
[----:B------:R-:W-:Y:S05]  /*2ca0*/  @P0 BRA `(.L_x_68) ;  /* 0xffffffe400140947 */ /* 0x000fea000383ffff */
[----:B------:R-:W-:Y:S05]  /*2cb0*/  BSYNC.RECONVERGENT B9 ;  /* 0x0000000000097941 */ /* 0x000fea0003800200 */
.L_x_22:
[----:B------:R-:W0:Y:S01]  /*2cc0*/  LDCU UR4, c[0x0][0x370] ;  /* 0x00006e00ff0477ac */ /* 0x000e220008000800 */
[----:B------:R-:W0:Y:S01]  /*2cd0*/  LDC R3, c[0x0][0x360] ;  /* 0x0000d800ff037b82 */ /* 0x000e220000000800 */
[----:B------:R-:W1:Y:S01]  /*2ce0*/  LDCU UR5, c[0x0][0x3a8] ;  /* 0x00007500ff0577ac */ /* 0x000e620008000800 */
[----:B0-----:R-:W-:-:S05]  /*2cf0*/  IMAD R2, R3, UR4, R2 ;  /* 0x0000000403027c24 */ /* 0x001fca000f8e0202 */
[----:B-1----:R-:W-:-:S13]  /*2d00*/  ISETP.GE.AND P0, PT, R2, UR5, PT ;  /* 0x0000000502007c0c */ /* 0x002fda000bf06270 */
[----:B------:R-:W-:Y:S05]  /*2d10*/  @!P0 BRA `(.L_x_69) ;  /* 0xffffffe000f08947 */ /* 0x000fea000383ffff */
[----:B------:R-:W-:Y:S05]  /*2d20*/  EXIT ;  /* 0x000000000000794d */ /* 0x000fea0003800000 */
.L_x_21:
[C---:B-1-3--:R-:W-:Y:S02]  /*2d30*/  LOP3.LUT R25, R0.reuse, 0x7, RZ, 0xc0, !PT ;  /* 0x0000000700197812 */ /* 0x04afe400078ec0ff */
[C---:B--2---:R-:W-:Y:S02]  /*2d40*/  LOP3.LUT R23, R0.reuse, 0x3, RZ, 0xc0, !PT ;  /* 0x0000000300177812 */ /* 0x044fe400078ec0ff */
[----:B------:R-:W-:Y:S01]  /*2d50*/  LOP3.LUT R24, R0, 0x7ffffff8, RZ, 0xc0, !PT ;  /* 0x7ffffff800187812 */ /* 0x000fe200078ec0ff */
[----:B------:R-:W-:-:S07]  /*2d60*/  VIADD R22, R25, 0xffffffff ;  /* 0xffffffff19167836 */ /* 0x000fce0000000000 */
.L_x_102:
[----:B------:R-:W0:Y:S02]  /*2d70*/  LDCU UR4, c[0x0][0x3a4] ;  /* 0x00007480ff0477ac */ /* 0x000e240008000800 */
[----:B0-----:R-:W-:-:S09]  /*2d80*/  UISETP.GE.U32.AND UP0, UPT, UR4, 0x8, UPT ;  /* 0x000000080400788c */ /* 0x001fd2000bf06070 */
[----:B------:R-:W-:Y:S05]  /*2d90*/  BRA.U !UP0, `(.L_x_70) ;  /* 0x0000000908247547 */ /* 0x000fea000b800000 */
[----:B------:R-:W-:Y:S01]  /*2da0*/  BSSY.RECONVERGENT B6, `(.L_x_70) ;  /* 0x0000088000067945 */ /* 0x000fe20003800200 */
[----:B------:R-:W-:-:S07]  /*2db0*/  IMAD.MOV.U32 R17, RZ, RZ, RZ ;  /* 0x000000ffff117224 */ /* 0x000fce00078e00ff */
.L_x_87:
[----:B------:R-:W-:Y:S01]  /*2dc0*/  MOV R16, 0x0 ;  /* 0x0000000000107802 */ /* 0x000fe20000000f00 */
[----:B------:R0:W-:Y:S01]  /*2dd0*/  STL [R1], R2 ;  /* 0x0000000201007387 */ /* 0x0001e20000100800 */
[----:B------:R-:W1:Y:S01]  /*2de0*/  LDCU.64 UR4, c[0x4][0x8] ;  /* 0x01000100ff0477ac */ /* 0x000e620008000a00 */
[----:B------:R-:W-:Y:S01]  /*2df0*/  IADD3 R17, PT, PT, R17, 0x8, RZ ;  /* 0x0000000811117810 */ /* 0x000fe20007ffe0ff */
[----:B------:R0:W2:Y:S01]  /*2e00*/  LDC.64 R8, c[0x4][R16] ;  /* 0x0100000010087b82 */ /* 0x0000a20000000a00 */
[----:B------:R-:W-:Y:S01]  /*2e10*/  MOV R6, R19 ;  /* 0x0000001300067202 */ /* 0x000fe20000000f00 */
[----:B-----5:R-:W-:Y:S01]  /*2e20*/  IMAD.MOV.U32 R7, RZ, RZ, R18 ;  /* 0x000000ffff077224 */ /* 0x020fe200078e0012 */
[----:B------:R-:W-:-:S04]  /*2e30*/  ISETP.NE.AND P0, PT, R17, R24, PT ;  /* 0x000000181100720c */ /* 0x000fc80003f05270 */
[----:B------:R-:W-:Y:S01]  /*2e40*/  P2R R26, PR, RZ, 0x1 ;  /* 0x00000001ff1a7803 */ /* 0x000fe20000000000 */
[----:B-1----:R-:W-:Y:S02]  /*2e50*/  IMAD.U32 R4, RZ, RZ, UR4 ;  /* 0x00000004ff047e24 */ /* 0x002fe4000f8e00ff */
[----:B0-----:R-:W-:-:S07]  /*2e60*/  IMAD.U32 R5, RZ, RZ, UR5 ;  /* 0x00000005ff057e24 */ /* 0x001fce000f8e00ff */
[----:B------:R-:W-:-:S07]  /*2e70*/  LEPC R20, `(.L_x_71) ;  /* 0x000000001014794e */ /* 0x000fce0000000000 */
[----:B--2-4-:R-:W-:Y:S05]  /*2e80*/  CALL.ABS.NOINC R8 ;  /* 0x0000000008007343 */ /* 0x014fea0003c00000 */
.L_x_71:
[----:B------:R0:W1:Y:S01]  /*2e90*/  LDC.64 R8, c[0x4][R16] ;  /* 0x0100000010087b82 */ /* 0x0000620000000a00 */
[----:B------:R-:W2:Y:S01]  /*2ea0*/  LDCU.64 UR4, c[0x4][0x20] ;  /* 0x01000400ff0477ac */ /* 0x000ea20008000a00 */
[----:B------:R-:W-:Y:S01]  /*2eb0*/  CS2R R6, SRZ ;  /* 0x0000000000067805 */ /* 0x000fe2000001ff00 */
[----:B--2---:R-:W-:Y:S01]  /*2ec0*/  IMAD.U32 R4, RZ, RZ, UR4 ;  /* 0x00000004ff047e24 */ /* 0x004fe2000f8e00ff */
[----:B0-----:R-:W-:-:S07]  /*2ed0*/  MOV R5, UR5 ;  /* 0x0000000500057c02 */ /* 0x001fce0008000f00 */
[----:B------:R-:W-:-:S07]  /*2ee0*/  LEPC R20, `(.L_x_72) ;  /* 0x000000001014794e */ /* 0x000fce0000000000 */
[----:B-1----:R-:W-:Y:S05]  /*2ef0*/  CALL.ABS.NOINC R8 ;  /* 0x0000000008007343 */ /* 0x002fea0003c00000 */
.L_x_72:
[----:B------:R0:W-:Y:S01]  /*2f00*/  STL [R1], R2 ;  /* 0x0000000201007387 */ /* 0x0001e20000100800 */
[----:B------:R0:W1:Y:S01]  /*2f10*/  LDC.64 R8, c[0x4][R16] ;  /* 0x0100000010087b82 */ /* 0x0000620000000a00 */
[----:B------:R-:W2:Y:S01]  /*2f20*/  LDCU.64 UR4, c[0x4][0x8] ;  /* 0x01000100ff0477ac */ /* 0x000ea20008000a00 */
[----:B------:R-:W-:Y:S01]  /*2f30*/  MOV R6, R19 ;  /* 0x0000001300067202 */ /* 0x000fe20000000f00 */
[----:B------:R-:W-:Y:S02]  /*2f40*/  IMAD.MOV.U32 R7, RZ, RZ, R18 ;  /* 0x000000ffff077224 */ /* 0x000fe400078e0012 */
[----:B--2---:R-:W-:Y:S02]  /*2f50*/  IMAD.U32 R4, RZ, RZ, UR4 ;  /* 0x00000004ff047e24 */ /* 0x004fe4000f8e00ff */
[----:B0-----:R-:W-:-:S07]  /*2f60*/  IMAD.U32 R5, RZ, RZ, UR5 ;  /* 0x00000005ff057e24 */ /* 0x001fce000f8e00ff */
[----:B------:R-:W-:-:S07]  /*2f70*/  LEPC R20, `(.L_x_73) ;  /* 0x000000001014794e */ /* 0x000fce0000000000 */
[----:B-1----:R-:W-:Y:S05]  /*2f80*/  CALL.ABS.NOINC R8 ;  /* 0x0000000008007343 */ /* 0x002fea0003c00000 */
.L_x_73:
[----:B------:R0:W1:Y:S01]  /*2f90*/  LDC.64 R8, c[0x4][R16] ;  /* 0x0100000010087b82 */ /* 0x0000620000000a00 */
[----:B------:R-:W2:Y:S01]  /*2fa0*/  LDCU.64 UR4, c[0x4][0x20] ;  /* 0x01000400ff0477ac */ /* 0x000ea20008000a00 */
[----:B------:R-:W-:Y:S01]  /*2fb0*/  CS2R R6, SRZ ;  /* 0x0000000000067805 */ /* 0x000fe2000001ff00 */
[----:B--2---:R-:W-:Y:S01]  /*2fc0*/  IMAD.U32 R4, RZ, RZ, UR4 ;  /* 0x00000004ff047e24 */ /* 0x004fe2000f8e00ff */
[----:B0-----:R-:W-:-:S07]  /*2fd0*/  MOV R5, UR5 ;  /* 0x0000000500057c02 */ /* 0x001fce0008000f00 */
[----:B------:R-:W-:-:S07]  /*2fe0*/  LEPC R20, `(.L_x_74) ;  /* 0x000000001014794e */ /* 0x000fce0000000000 */
[----:B-1----:R-:W-:Y:S05]  /*2ff0*/  CALL.ABS.NOINC R8 ;  /* 0x0000000008007343 */ /* 0x002fea0003c00000 */
.L_x_74:
        /* <DEDUP_REMOVED lines=9> */
.L_x_75:
[----:B------:R0:W1:Y:S01]  /*3090*/  LDC.64 R8, c[0x4][R16] ;  /* 0x0100000010087b82 */ /* 0x0000620000000a00 */
[----:B------:R-:W2:Y:S01]  /*30a0*/  LDCU.64 UR4, c[0x4][0x20] ;  /* 0x01000400ff0477ac */ /* 0x000ea20008000a00 */
[----:B------:R-:W-:Y:S01]  /*30b0*/  CS2R R6, SRZ ;  /* 0x0000000000067805 */ /* 0x000fe2000001ff00 */
[----:B--2---:R-:W-:Y:S01]  /*30c0*/  IMAD.U32 R4, RZ, RZ, UR4 ;  /* 0x00000004ff047e24 */ /* 0x004fe2000f8e00ff */
[----:B0-----:R-:W-:-:S07]  /*30d0*/  MOV R5, UR5 ;  /* 0x0000000500057c02 */ /* 0x001fce0008000f00 */
[----:B------:R-:W-:-:S07]  /*30e0*/  LEPC R20, `(.L_x_76) ;  /* 0x000000001014794e */ /* 0x000fce0000000000 */
[----:B-1----:R-:W-:Y:S05]  /*30f0*/  CALL.ABS.NOINC R8 ;  /* 0x0000000008007343 */ /* 0x002fea0003c00000 */
.L_x_76:
        /* <DEDUP_REMOVED lines=9> */
.L_x_77:
[----:B------:R0:W1:Y:S01]  /*3190*/  LDC.64 R8, c[0x4][R16] ;  /* 0x0100000010087b82 */ /* 0x0000620000000a00 */
[----:B------:R-:W2:Y:S01]  /*31a0*/  LDCU.64 UR4, c[0x4][0x20] ;  /* 0x01000400ff0477ac */ /* 0x000ea20008000a00 */
[----:B------:R-:W-:Y:S01]  /*31b0*/  CS2R R6, SRZ ;  /* 0x0000000000067805 */ /* 0x000fe2000001ff00 */
[----:B--2---:R-:W-:Y:S01]  /*31c0*/  IMAD.U32 R4, RZ, RZ, UR4 ;  /* 0x00000004ff047e24 */ /* 0x004fe2000f8e00ff */
[----:B0-----:R-:W-:-:S07]  /*31d0*/  MOV R5, UR5 ;  /* 0x0000000500057c02 */ /* 0x001fce0008000f00 */
[----:B------:R-:W-:-:S07]  /*31e0*/  LEPC R20, `(.L_x_78) ;  /* 0x000000001014794e */ /* 0x000fce0000000000 */
[----:B-1----:R-:W-:Y:S05]  /*31f0*/  CALL.ABS.NOINC R8 ;  /* 0x0000000008007343 */ /* 0x002fea0003c00000 */
.L_x_78:
        /* <DEDUP_REMOVED lines=9> */
.L_x_79:
[----:B------:R0:W1:Y:S01]  /*3290*/  LDC.64 R8, c[0x4][R16] ;  /* 0x0100000010087b82 */ /* 0x0000620000000a00 */
[----:B------:R-:W2:Y:S01]  /*32a0*/  LDCU.64 UR4, c[0x4][0x20] ;  /* 0x01000400ff0477ac */ /* 0x000ea20008000a00 */
[----:B------:R-:W-:Y:S01]  /*32b0*/  CS2R R6, SRZ ;  /* 0x0000000000067805 */ /* 0x000fe2000001ff00 */
[----:B--2---:R-:W-:Y:S01]  /*32c0*/  IMAD.U32 R4, RZ, RZ, UR4 ;  /* 0x00000004ff047e24 */ /* 0x004fe2000f8e00ff */
[----:B0-----:R-:W-:-:S07]  /*32d0*/  MOV R5, UR5 ;  /* 0x0000000500057c02 */ /* 0x001fce0008000f00 */
[----:B------:R-:W-:-:S07]  /*32e0*/  LEPC R20, `(.L_x_80) ;  /* 0x000000001014794e */ /* 0x000fce0000000000 */
[----:B-1----:R-:W-:Y:S05]  /*32f0*/  CALL.ABS.NOINC R8 ;  /* 0x0000000008007343 */ /* 0x002fea0003c00000 */
.L_x_80:
        /* <DEDUP_REMOVED lines=9> */
.L_x_81:
[----:B------:R0:W1:Y:S01]  /*3390*/  LDC.64 R8, c[0x4][R16] ;  /* 0x0100000010087b82 */ /* 0x0000620000000a00 */
[----:B------:R-:W2:Y:S01]  /*33a0*/  LDCU.64 UR4, c[0x4][0x20] ;  /* 0x01000400ff0477ac */ /* 0x000ea20008000a00 */
[----:B------:R-:W-:Y:S01]  /*33b0*/  CS2R R6, SRZ ;  /* 0x0000000000067805 */ /* 0x000fe2000001ff00 */
[----:B--2---:R-:W-:Y:S01]  /*33c0*/  IMAD.U32 R4, RZ, RZ, UR4 ;  /* 0x00000004ff047e24 */ /* 0x004fe2000f8e00ff */
[----:B0-----:R-:W-:-:S07]  /*33d0*/  MOV R5, UR5 ;  /* 0x0000000500057c02 */ /* 0x001fce0008000f00 */
[----:B------:R-:W-:-:S07]  /*33e0*/  LEPC R20, `(.L_x_82) ;  /* 0x000000001014794e */ /* 0x000fce0000000000 */
[----:B-1----:R-:W-:Y:S05]  /*33f0*/  CALL.ABS.NOINC R8 ;  /* 0x0000000008007343 */ /* 0x002fea0003c00000 */
.L_x_82:
        /* <DEDUP_REMOVED lines=9> */
.L_x_83:
[----:B------:R0:W1:Y:S01]  /*3490*/  LDC.64 R8, c[0x4][R16] ;  /* 0x0100000010087b82 */ /* 0x0000620000000a00 */
[----:B------:R-:W2:Y:S01]  /*34a0*/  LDCU.64 UR4, c[0x4][0x20] ;  /* 0x01000400ff0477ac */ /* 0x000ea20008000a00 */
[----:B------:R-:W-:Y:S01]  /*34b0*/  CS2R R6, SRZ ;  /* 0x0000000000067805 */ /* 0x000fe2000001ff00 */
[----:B--2---:R-:W-:Y:S01]  /*34c0*/  IMAD.U32 R4, RZ, RZ, UR4 ;  /* 0x00000004ff047e24 */ /* 0x004fe2000f8e00ff */
[----:B0-----:R-:W-:-:S07]  /*34d0*/  MOV R5, UR5 ;  /* 0x0000000500057c02 */ /* 0x001fce0008000f00 */
[----:B------:R-:W-:-:S07]  /*34e0*/  LEPC R20, `(.L_x_84) ;  /* 0x000000001014794e */ /* 0x000fce0000000000 */
[----:B-1----:R-:W-:Y:S05]  /*34f0*/  CALL.ABS.NOINC R8 ;  /* 0x0000000008007343 */ /* 0x002fea0003c00000 */
.L_x_84:
        /* <DEDUP_REMOVED lines=9> */
.L_x_85:
[----:B------:R0:W1:Y:S01]  /*3590*/  LDC.64 R8, c[0x4][R16] ;  /* 0x0100000010087b82 */ /* 0x0000620000000a00 */
[----:B------:R-:W2:Y:S01]  /*35a0*/  LDCU.64 UR4, c[0x4][0x20] ;  /* 0x01000400ff0477ac */ /* 0x000ea20008000a00 */
[----:B------:R-:W-:Y:S01]  /*35b0*/  CS2R R6, SRZ ;  /* 0x0000000000067805 */ /* 0x000fe2000001ff00 */
[----:B--2---:R-:W-:Y:S01]  /*35c0*/  IMAD.U32 R4, RZ, RZ, UR4 ;  /* 0x00000004ff047e24 */ /* 0x004fe2000f8e00ff */
[----:B0-----:R-:W-:-:S07]  /*35d0*/  MOV R5, UR5 ;  /* 0x0000000500057c02 */ /* 0x001fce0008000f00 */
[----:B------:R-:W-:-:S07]  /*35e0*/  LEPC R20, `(.L_x_86) ;  /* 0x000000001014794e */ /* 0x000fce0000000000 */
[----:B-1----:R-:W-:Y:S05]  /*35f0*/  CALL.ABS.NOINC R8 ;  /* 0x0000000008007343 */ /* 0x002fea0003c00000 */
.L_x_86:
[----:B------:R-:W-:-:S13]  /*3600*/  ISETP.NE.AND P6, PT, R26, RZ, PT ;  /* 0x000000ff1a00720c */ /* 0x000fda0003fc5270 */
[----:B------:R-:W-:Y:S05]  /*3610*/  @P6 BRA `(.L_x_87) ;  /* 0xfffffff400e86947 */ /* 0x000fea000383ffff */
[----:B------:R-:W-:Y:S05]  /*3620*/  BSYNC.RECONVERGENT B6 ;  /* 0x0000000000067941 */ /* 0x000fea0003800200 */
.L_x_70:
[----:B------:R-:W-:-:S13]  /*3630*/  ISETP.NE.AND P0, PT, R25, RZ, PT ;  /* 0x000000ff1900720c */ /* 0x000fda0003f05270 */
[----:B------:R-:W-:Y:S05]  /*3640*/  @!P0 BRA `(.L_x_88) ;  /* 0x0000000400f08947 */ /* 0x000fea0003800000 */
[----:B------:R-:W-:-:S13]  /*3650*/  ISETP.GE.U32.AND P0, PT, R22, 0x3, PT ;  /* 0x000000031600780c */ /* 0x000fda0003f06070 */
[----:B------:R-:W-:Y:S05]  /*3660*/  @!P0 BRA `(.L_x_89) ;  /* 0x0000000400048947 */ /* 0x000fea0003800000 */
[----:B------:R-:W-:Y:S01]  /*3670*/  MOV R16, 0x0 ;  /* 0x0000000000107802 */ /* 0x000fe20000000f00 */
[----:B------:R0:W-:Y:S01]  /*3680*/  STL [R1], R2 ;  /* 0x0000000201007387 */ /* 0x0001e20000100800 */
[----:B------:R-:W1:Y:S01]  /*3690*/  LDCU.64 UR4, c[0x4][0x8] ;  /* 0x01000100ff0477ac */ /* 0x000e620008000a00 */
[----:B------:R-:W-:Y:S01]  /*36a0*/  MOV R6, R19 ;  /* 0x0000001300067202 */ /* 0x000fe20000000f00 */
[----:B------:R0:W2:Y:S01]  /*36b0*/  LDC.64 R8, c[0x4][R16] ;  /* 0x0100000010087b82 */ /* 0x0000a20000000a00 */
[----:B-----5:R-:W-:Y:S02]  /*36c0*/  IMAD.MOV.U32 R7, RZ, RZ, R18 ;  /* 0x000000ffff077224 */ /* 0x020fe400078e0012 */
[----:B-1----:R-:W-:Y:S02]  /*36d0*/  IMAD.U32 R4, RZ, RZ, UR4 ;  /* 0x00000004ff047e24 */ /* 0x002fe4000f8e00ff */
[----:B0-----:R-:W-:-:S07]  /*36e0*/  IMAD.U32 R5, RZ, RZ, UR5 ;  /* 0x00000005ff057e24 */ /* 0x001fce000f8e00ff */
[----:B------:R-:W-:-:S07]  /*36f0*/  LEPC R20, `(.L_x_90) ;  /* 0x000000001014794e */ /* 0x000fce0000000000 */
[----:B--2-4-:R-:W-:Y:S05]  /*3700*/  CALL.ABS.NOINC R8 ;  /* 0x0000000008007343 */ /* 0x014fea0003c00000 */
.L_x_90:
[----:B------:R0:W1:Y:S01]  /*3710*/  LDC.64 R8, c[0x4][R16] ;  /* 0x0100000010087b82 */ /* 0x0000620000000a00 */
[----:B------:R-:W2:Y:S01]  /*3720*/  LDCU.64 UR4, c[0x4][0x20] ;  /* 0x01000400ff0477ac */ /* 0x000ea20008000a00 */
[----:B------:R-:W-:Y:S01]  /*3730*/  CS2R R6, SRZ ;  /* 0x0000000000067805 */ /* 0x000fe2000001ff00 */
[----:B--2---:R-:W-:Y:S01]  /*3740*/  IMAD.U32 R4, RZ, RZ, UR4 ;  /* 0x00000004ff047e24 */ /* 0x004fe2000f8e00ff */
[----:B0-----:R-:W-:-:S07]  /*3750*/  MOV R5, UR5 ;  /* 0x0000000500057c02 */ /* 0x001fce0008000f00 */
[----:B------:R-:W-:-:S07]  /*3760*/  LEPC R20, `(.L_x_91) ;  /* 0x000000001014794e */ /* 0x000fce0000000000 */
[----:B-1----:R-:W-:Y:S05]  /*3770*/  CALL.ABS.NOINC R8 ;  /* 0x0000000008007343 */ /* 0x002fea0003c00000 */
.L_x_91:
        /* <DEDUP_REMOVED lines=9> */
.L_x_92:
[----:B------:R0:W1:Y:S01]  /*3810*/  LDC.64 R8, c[0x4][R16] ;  /* 0x0100000010087b82 */ /* 0x0000620000000a00 */
[----:B------:R-:W2:Y:S01]  /*3820*/  LDCU.64 UR4, c[0x4][0x20] ;  /* 0x01000400ff0477ac */ /* 0x000ea20008000a00 */
[----:B------:R-:W-:Y:S01]  /*3830*/  CS2R R6, SRZ ;  /* 0x0000000000067805 */ /* 0x000fe2000001ff00 */
[----:B--2---:R-:W-:Y:S01]  /*3840*/  IMAD.U32 R4, RZ, RZ, UR4 ;  /* 0x00000004ff047e24 */ /* 0x004fe2000f8e00ff */
[----:B0-----:R-:W-:-:S07]  /*3850*/  MOV R5, UR5 ;  /* 0x0000000500057c02 */ /* 0x001fce0008000f00 */
[----:B------:R-:W-:-:S07]  /*3860*/  LEPC R20, `(.L_x_93) ;  /* 0x000000001014794e */ /* 0x000fce0000000000 */
[----:B-1----:R-:W-:Y:S05]  /*3870*/  CALL.ABS.NOINC R8 ;  /* 0x0000000008007343 */ /* 0x002fea0003c00000 */
.L_x_93:
        /* <DEDUP_REMOVED lines=9> */
.L_x_94:
[----:B------:R0:W1:Y:S01]  /*3910*/  LDC.64 R8, c[0x4][R16] ;  /* 0x0100000010087b82 */ /* 0x0000620000000a00 */
[----:B------:R-:W2:Y:S01]  /*3920*/  LDCU.64 UR4, c[0x4][0x20] ;  /* 0x01000400ff0477ac */ /* 0x000ea20008000a00 */
[----:B------:R-:W-:Y:S01]  /*3930*/  CS2R R6, SRZ ;  /* 0x0000000000067805 */ /* 0x000fe2000001ff00 */
[----:B--2---:R-:W-:Y:S01]  /*3940*/  IMAD.U32 R4, RZ, RZ, UR4 ;  /* 0x00000004ff047e24 */ /* 0x004fe2000f8e00ff */
[----:B0-----:R-:W-:-:S07]  /*3950*/  MOV R5, UR5 ;  /* 0x0000000500057c02 */ /* 0x001fce0008000f00 */
[----:B------:R-:W-:-:S07]  /*3960*/  LEPC R20, `(.L_x_95) ;  /* 0x000000001014794e */ /* 0x000fce0000000000 */
[----:B-1----:R-:W-:Y:S05]  /*3970*/  CALL.ABS.NOINC R8 ;  /* 0x0000000008007343 */ /* 0x002fea0003c00000 */
.L_x_95:
        /* <DEDUP_REMOVED lines=9> */
.L_x_96:
[----:B------:R-:W0:Y:S01]  /*3a10*/  LDC.64 R16, c[0x4][R16] ;  /* 0x0100000010107b82 */ /* 0x000e220000000a00 */
[----:B------:R-:W1:Y:S01]  /*3a20*/  LDCU.64 UR4, c[0x4][0x20] ;  /* 0x01000400ff0477ac */ /* 0x000e620008000a00 */
[----:B------:R-:W-:Y:S01]  /*3a30*/  CS2R R6, SRZ ;  /* 0x0000000000067805 */ /* 0x000fe2000001ff00 */
[----:B-1----:R-:W-:Y:S01]  /*3a40*/  IMAD.U32 R4, RZ, RZ, UR4 ;  /* 0x00000004ff047e24 */ /* 0x002fe2000f8e00ff */
[----:B------:R-:W-:-:S07]  /*3a50*/  MOV R5, UR5 ;  /* 0x0000000500057c02 */ /* 0x000fce0008000f00 */
[----:B------:R-:W-:-:S07]  /*3a60*/  LEPC R20, `(.L_x_89) ;  /* 0x000000001014794e */ /* 0x000fce0000000000 */
[----:B0-----:R-:W-:Y:S05]  /*3a70*/  CALL.ABS.NOINC R16 ;  /* 0x0000000010007343 */ /* 0x001fea0003c00000 */
.L_x_89:
[----:B------:R-:W-:-:S13]  /*3a80*/  ISETP.NE.AND P0, PT, R23, RZ, PT ;  /* 0x000000ff1700720c */ /* 0x000fda0003f05270 */
[----:B------:R-:W-:Y:S05]  /*3a90*/  @!P0 BRA `(.L_x_88) ;  /* 0x0000000000dc8947 */ /* 0x000fea0003800000 */
[----:B------:R-:W-:-:S13]  /*3aa0*/  ISETP.NE.AND P0, PT, R23, 0x1, PT ;  /* 0x000000011700780c */ /* 0x000fda0003f05270 */
        /* <DEDUP_REMOVED lines=11> */
.L_x_98:
[----:B------:R0:W1:Y:S01]  /*3b60*/  LDC.64 R8, c[0x4][R16] ;  /* 0x0100000010087b82 */ /* 0x0000620000000a00 */
[----:B------:R-:W2:Y:S01]  /*3b70*/  LDCU.64 UR4, c[0x4][0x20] ;  /* 0x01000400ff0477ac */ /* 0x000ea20008000a00 */
[----:B------:R-:W-:Y:S01]  /*3b80*/  CS2R R6, SRZ ;  /* 0x0000000000067805 */ /* 0x000fe2000001ff00 */
[----:B--2---:R-:W-:Y:S01]  /*3b90*/  IMAD.U32 R4, RZ, RZ, UR4 ;  /* 0x00000004ff047e24 */ /* 0x004fe2000f8e00ff */
[----:B0-----:R-:W-:-:S07]  /*3ba0*/  MOV R5, UR5 ;  /* 0x0000000500057c02 */ /* 0x001fce0008000f00 */
[----:B------:R-:W-:-:S07]  /*3bb0*/  LEPC R20, `(.L_x_99) ;  /* 0x000000001014794e */ /* 0x000fce0000000000 */
[----:B-1----:R-:W-:Y:S05]  /*3bc0*/  CALL.ABS.NOINC R8 ;  /* 0x0000000008007343 */ /* 0x002fea0003c00000 */
.L_x_99:
        /* <DEDUP_REMOVED lines=9> */
.L_x_100:
[----:B------:R-:W0:Y:S01]  /*3c60*/  LDC.64 R16, c[0x4][R16] ;  /* 0x0100000010107b82 */ /* 0x000e220000000a00 */
[----:B------:R-:W1:Y:S01]  /*3c70*/  LDCU.64 UR4, c[0x4][0x20] ;  /* 0x01000400ff0477ac */ /* 0x000e620008000a00 */
[----:B------:R-:W-:Y:S01]  /*3c80*/  CS2R R6, SRZ ;  /* 0x0000000000067805 */ /* 0x000fe2000001ff00 */
[----:B-1----:R-:W-:Y:S01]  /*3c90*/  IMAD.U32 R4, RZ, RZ, UR4 ;  /* 0x00000004ff047e24 */ /* 0x002fe2000f8e00ff */
[----:B------:R-:W-:-:S07]  /*3ca0*/  MOV R5, UR5 ;  /* 0x0000000500057c02 */ /* 0x000fce0008000f00 */
[----:B------:R-:W-:-:S07]  /*3cb0*/  LEPC R20, `(.L_x_97) ;  /* 0x000000001014794e */ /* 0x000fce0000000000 */
[----:B0-----:R-:W-:Y:S05]  /*3cc0*/  CALL.ABS.NOINC R16 ;  /* 0x0000000010007343 */ /* 0x001fea0003c00000 */
.L_x_97:
[----:B------:R-:W0:Y:S02]  /*3cd0*/  LDCU UR4, c[0x0][0x3a4] ;  /* 0x00007480ff0477ac */ /* 0x000e240008000800 */
[----:B0-----:R-:W-:-:S09]  /*3ce0*/  ULOP3.LUT UP0, URZ, UR4, 0x1, URZ, 0xc0, !UPT ;  /* 0x0000000104ff7892 */ /* 0x001fd2000f80c0ff */
[----:B------:R-:W-:Y:S05]  /*3cf0*/  BRA.U !UP0, `(.L_x_88) ;  /* 0x0000000108447547 */ /* 0x000fea000b800000 */
        /* <DEDUP_REMOVED lines=10> */
.L_x_101:
[----:B------:R-:W0:Y:S01]  /*3da0*/  LDC.64 R16, c[0x4][R16] ;  /* 0x0100000010107b82 */ /* 0x000e220000000a00 */
[----:B------:R-:W1:Y:S01]  /*3db0*/  LDCU.64 UR4, c[0x4][0x20] ;  /* 0x01000400ff0477ac */ /* 0x000e620008000a00 */
[----:B------:R-:W-:Y:S01]  /*3dc0*/  CS2R R6, SRZ ;  /* 0x0000000000067805 */ /* 0x000fe2000001ff00 */
[----:B-1----:R-:W-:Y:S01]  /*3dd0*/  IMAD.U32 R4, RZ, RZ, UR4 ;  /* 0x00000004ff047e24 */ /* 0x002fe2000f8e00ff */
[----:B------:R-:W-:-:S07]  /*3de0*/  MOV R5, UR5 ;  /* 0x0000000500057c02 */ /* 0x000fce0008000f00 */
[----:B------:R-:W-:-:S07]  /*3df0*/  LEPC R20, `(.L_x_88) ;  /* 0x000000001014794e */ /* 0x000fce0000000000 */
[----:B0-----:R-:W-:Y:S05]  /*3e00*/  CALL.ABS.NOINC R16 ;  /* 0x0000000010007343 */ /* 0x001fea0003c00000 */
.L_x_88:
[----:B------:R-:W0:Y:S01]  /*3e10*/  LDCU UR4, c[0x0][0x3a8] ;  /* 0x00007500ff0477ac */ /* 0x000e220008000800 */
[----:B------:R-:W-:-:S05]  /*3e20*/  IMAD.IADD R2, R27, 0x1, R2 ;  /* 0x000000011b027824 */ /* 0x000fca00078e0202 */
[----:B0-----:R-:W-:-:S13]  /*3e30*/  ISETP.GE.AND P0, PT, R2, UR4, PT ;  /* 0x0000000402007c0c */ /* 0x001fda000bf06270 */
[----:B------:R-:W-:Y:S05]  /*3e40*/  @!P0 BRA `(.L_x_102) ;  /* 0xffffffec00c88947 */ /* 0x000fea000383ffff */
[----:B------:R-:W-:Y:S05]  /*3e50*/  EXIT ;  /* 0x000000000000794d */ /* 0x000fea0003800000 */
.L_x_103:
[----:B------:R-:W-:-:S00]  /*3e60*/  BRA `(.L_x_103) ;  /* 0xfffffffc00fc7947 */ /* 0x000fc0000383ffff */
[----:B------:R-:W-:-:S00]  /*3e70*/  NOP ;  /* 0x0000000000007918 */ /* 0x000fc00000000000 */
        /* <DEDUP_REMOVED lines=8> */
.L_x_282:


//--------------------- .text._Z23computeResponsibilitiesPKfS0_S0_S0_S0_PfS1_S1_iii --------------------------
	.section	.text._Z23computeResponsibilitiesPKfS0_S0_S0_S0_PfS1_S1_iii,"ax",@progbits
	.align	128
        .global         _Z23computeResponsibilitiesPKfS0_S0_S0_S0_PfS1_S1_iii
        .type           _Z23computeResponsibilitiesPKfS0_S0_S0_S0_PfS1_S1_iii,@function
        .size           _Z23computeResponsibilitiesPKfS0_S0_S0_S0_PfS1_S1_iii,(.L_x_281 - _Z23computeResponsibilitiesPKfS0_S0_S0_S0_PfS1_S1_iii)
        .other          _Z23computeResponsibilitiesPKfS0_S0_S0_S0_PfS1_S1_iii,@"STO_CUDA_ENTRY STV_DEFAULT"
_Z23computeResponsibilitiesPKfS0_S0_S0_S0_PfS1_S1_iii:
.text._Z23computeResponsibilitiesPKfS0_S0_S0_S0_PfS1_S1_iii:
[----:B------:R-:W0:Y:S01]  /*0000*/  LDC R1, c[0x0][0x37c] ;  /* 0x0000df00ff017b82 */ /* 0x000e220000000800 */
[----:B------:R-:W1:Y:S01]  /*0010*/  S2R R34, SR_TID.X ;  /* 0x0000000000227919 */ /* 0x000e620000002100 */
[----:B------:R-:W2:Y:S06]  /*0020*/  LDCU UR10, c[0x0][0x3c4] ;  /* 0x00007880ff0a77ac */ /* 0x000eac0008000800 */
[----:B------:R-:W1:Y:S01]  /*0030*/  S2UR UR4, SR_CTAID.X ;  /* 0x00000000000479c3 */ /* 0x000e620000002500 */
[----:B0-----:R-:W-:Y:S01]  /*0040*/  IADD3 R1, PT, PT, R1, -0x100, RZ ;  /* 0xffffff0001017810 */ /* 0x001fe20007ffe0ff */
[----:B------:R-:W0:Y:S01]  /*0050*/  LDCU UR9, c[0x0][0x360] ;  /* 0x00006c00ff0977ac */ /* 0x000e220008000800 */
[----:B------:R-:W3:Y:S05]  /*0060*/  LDCU.64 UR14, c[0x0][0x358] ;  /* 0x00006b00ff0e77ac */ /* 0x000eea0008000a00 */
[----:B------:R-:W1:Y:S01]  /*0070*/  LDC R3, c[0x0][0x360] ;  /* 0x0000d800ff037b82 */ /* 0x000e620000000800 */
[----:B--2---:R-:W-:Y:S01]  /*0080*/  UISETP.GE.AND UP0, UPT, UR10, 0x1, UPT ;  /* 0x000000010a00788c */ /* 0x004fe2000bf06270 */
[----:B-1----:R-:W-:-:S08]  /*0090*/  IMAD R34, R3, UR4, R34 ;  /* 0x0000000403227c24 */ /* 0x002fd0000f8e0222 */
[----:B0--3--:R-:W-:Y:S05]  /*00a0*/  BRA.U !UP0, `(.L_x_104) ;  /* 0x0000000508fc7547 */ /* 0x009fea000b800000 */
[----:B------:R-:W0:Y:S02]  /*00b0*/  LDCU UR6, c[0x0][0x3c0] ;  /* 0x00007800ff0677ac */ /* 0x000e240008000800 */
[----:B0-----:R-:W-:-:S09]  /*00c0*/  UISETP.GE.AND UP0, UPT, UR6, 0x1, UPT ;  /* 0x000000010600788c */ /* 0x001fd2000bf06270 */
[----:B------:R-:W-:Y:S05]  /*00d0*/  BRA.U !UP0, `(.L_x_105) ;  /* 0x0000000508087547 */ /* 0x000fea000b800000 */
[----:B------:R-:W-:Y:S02]  /*00e0*/  ULOP3.LUT UR7, UR6, 0x7, URZ, 0xc0, !UPT ;  /* 0x0000000706077892 */ /* 0x000fe4000f8ec0ff */
[----:B------:R-:W-:Y:S02]  /*00f0*/  UIADD3 UR4, UPT, UPT, UR6, -0x1, URZ ;  /* 0xffffffff06047890 */ /* 0x000fe4000fffe0ff */
[----:B------:R-:W-:Y:S02]  /*0100*/  UIADD3 UR5, UPT, UPT, UR7, -0x1, URZ ;  /* 0xffffffff07057890 */ /* 0x000fe4000fffe0ff */
[----:B------:R-:W-:Y:S02]  /*0110*/  ULOP3.LUT UR8, UR6, 0x3, URZ, 0xc0, !UPT ;  /* 0x0000000306087892 */ /* 0x000fe4000f8ec0ff */
[----:B------:R-:W-:Y:S02]  /*0120*/  UISETP.GE.U32.AND UP0, UPT, UR4, 0x7, UPT ;  /* 0x000000070400788c */ /* 0x000fe4000bf06070 */
[----:B------:R-:W-:-:S02]  /*0130*/  ULOP3.LUT UR6, UR6, 0x7ffffff8, URZ, 0xc0, !UPT ;  /* 0x7ffffff806067892 */ /* 0x000fc4000f8ec0ff */
[----:B------:R-:W-:Y:S01]  /*0140*/  UISETP.GE.U32.AND UP1, UPT, UR5, 0x3, UPT ;  /* 0x000000030500788c */ /* 0x000fe2000bf26070 */
[----:B------:R-:W-:-:S10]  /*0150*/  UMOV UR4, URZ ;  /* 0x000000ff00047c82 */ /* 0x000fd40008000000 */
.L_x_111:
[----:B0-----:R-:W0:Y:S01]  /*0160*/  LDCU UR10, c[0x0][0x3c4] ;  /* 0x00007880ff0a77ac */ /* 0x001e220008000800 */
[----:B------:R-:W-:Y:S01]  /*0170*/  MOV R7, UR4 ;  /* 0x0000000400077c02 */ /* 0x000fe20008000f00 */
[----:B------:R-:W-:-:S04]  /*0180*/  UMOV UR5, URZ ;  /* 0x000000ff00057c82 */ /* 0x000fc80008000000 */
[----:B0-----:R-:W-:Y:S01]  /*0190*/  IMAD R7, R34, UR10, R7 ;  /* 0x0000000a22077c24 */ /* 0x001fe2000f8e0207 */
[----:B------:R-:W-:Y:S06]  /*01a0*/  BRA.U !UP0, `(.L_x_106) ;  /* 0x0000000108447547 */ /* 0x000fec000b800000 */
[----:B------:R-:W0:Y:S01]  /*01b0*/  LDC R0, c[0x0][0x3c0] ;  /* 0x0000f000ff007b82 */ /* 0x000e220000000800 */
[----:B------:R-:W-:-:S07]  /*01c0*/  UMOV UR5, URZ ;  /* 0x000000ff00057c82 */ /* 0x000fce0008000000 */
[----:B------:R-:W1:Y:S02]  /*01d0*/  LDC.64 R4, c[0x0][0x3b0] ;  /* 0x0000ec00ff047b82 */ /* 0x000e640000000a00 */
.L_x_107:
[----:B0-2---:R-:W-:Y:S01]  /*01e0*/  IMAD R3, R7, R0, UR5 ;  /* 0x0000000507037e24 */ /* 0x005fe2000f8e0200 */
[----:B------:R-:W-:-:S03]  /*01f0*/  UIADD3 UR5, UPT, UPT, UR5, 0x8, URZ ;  /* 0x0000000805057890 */ /* 0x000fc6000fffe0ff */
[----:B-1----:R-:W-:Y:S01]  /*0200*/  IMAD.WIDE R2, R3, 0x4, R4 ;  /* 0x0000000403027825 */ /* 0x002fe200078e0204 */
[----:B------:R-:W-:-:S04]  /*0210*/  UISETP.NE.AND UP2, UPT, UR5, UR6, UPT ;  /* 0x000000060500728c */ /* 0x000fc8000bf45270 */
        /* <DEDUP_REMOVED lines=8> */
[----:B------:R-:W-:Y:S05]  /*02a0*/  BRA.U UP2, `(.L_x_107) ;  /* 0xfffffffd02cc7547 */ /* 0x000fea000b83ffff */
[----:B------:R-:W-:-:S05]  /*02b0*/  UMOV UR5, UR6 ;  /* 0x0000000600057c82 */ /* 0x000fca0008000000 */
.L_x_106:
[----:B------:R-:W-:-:S09]  /*02c0*/  UISETP.NE.AND UP2, UPT, UR7, URZ, UPT ;  /* 0x000000ff0700728c */ /* 0x000fd2000bf45270 */
[----:B------:R-:W-:Y:S05]  /*02d0*/  BRA.U !UP2, `(.L_x_108) ;  /* 0x000000010a6c7547 */ /* 0x000fea000b800000 */
[----:B------:R-:W-:Y:S01]  /*02e0*/  UISETP.NE.AND UP2, UPT, UR8, URZ, UPT ;  /* 0x000000ff0800728c */ /* 0x000fe2000bf45270 */
[----:B------:R-:W-:Y:S10]  /*02f0*/  BRA.U !UP1, `(.L_x_109) ;  /* 0x0000000109247547 */ /* 0x000ff4000b800000 */
[----:B------:R-:W0:Y:S08]  /*0300*/  LDC R0, c[0x0][0x3c0] ;  /* 0x0000f000ff007b82 */ /* 0x000e300000000800 */
[----:B--2---:R-:W1:Y:S01]  /*0310*/  LDC.64 R2, c[0x0][0x3b0] ;  /* 0x0000ec00ff027b82 */ /* 0x004e620000000a00 */
[----:B0-----:R-:W-:Y:S01]  /*0320*/  IMAD R5, R7, R0, UR5 ;  /* 0x0000000507057e24 */ /* 0x001fe2000f8e0200 */
[----:B------:R-:W-:-:S03]  /*0330*/  UIADD3 UR5, UPT, UPT, UR5, 0x4, URZ ;  /* 0x0000000405057890 */ /* 0x000fc6000fffe0ff */
[----:B-1----:R-:W-:-:S05]  /*0340*/  IMAD.WIDE R2, R5, 0x4, R2 ;  /* 0x0000000405027825 */ /* 0x002fca00078e0202 */
[----:B------:R0:W-:Y:S04]  /*0350*/  STG.E desc[UR14][R2.64], RZ ;  /* 0x000000ff02007986 */ /* 0x0001e8000c10190e */
[----:B------:R0:W-:Y:S04]  /*0360*/  STG.E desc[UR14][R2.64+0x4], RZ ;  /* 0x000004ff02007986 */ /* 0x0001e8000c10190e */
[----:B------:R0:W-:Y:S04]  /*0370*/  STG.E desc[UR14][R2.64+0x8], RZ ;  /* 0x000008ff02007986 */ /* 0x0001e8000c10190e */
[----:B------:R0:W-:Y:S02]  /*0380*/  STG.E desc[UR14][R2.64+0xc], RZ ;  /* 0x00000cff02007986 */ /* 0x0001e4000c10190e */
.L_x_109:
[----:B------:R-:W-:Y:S05]  /*0390*/  BRA.U !UP2, `(.L_x_108) ;  /* 0x000000010a3c7547 */ /* 0x000fea000b800000 */
[----:B------:R-:W1:Y:S01]  /*03a0*/  LDC R6, c[0x0][0x3c0] ;  /* 0x0000f000ff067b82 */ /* 0x000e620000000800 */
[----:B------:R-:W-:Y:S01]  /*03b0*/  UISETP.NE.AND UP2, UPT, UR8, 0x1, UPT ;  /* 0x000000010800788c */ /* 0x000fe2000bf45270 */
[----:B-1----:R-:W-:-:S13]  /*03c0*/  LOP3.LUT P0, RZ, R6, 0x1, RZ, 0xc0, !PT ;  /* 0x0000000106ff7812 */ /* 0x002fda000780c0ff */
[----:B------:R-:W1:Y:S01]  /*03d0*/  @P0 LDC.64 R4, c[0x0][0x3b0] ;  /* 0x0000ec00ff040b82 */ /* 0x000e620000000a00 */
[----:B------:R-:W-:Y:S05]  /*03e0*/  BRA.U !UP2, `(.L_x_110) ;  /* 0x000000010a1c7547 */ /* 0x000fea000b800000 */
[----:B------:R-:W3:Y:S08]  /*03f0*/  LDC R0, c[0x0][0x3c0] ;  /* 0x0000f000ff007b82 */ /* 0x000ef00000000800 */
[----:B0-2---:R-:W0:Y:S01]  /*0400*/  LDC.64 R2, c[0x0][0x3b0] ;  /* 0x0000ec00ff027b82 */ /* 0x005e220000000a00 */
[----:B---3--:R-:W-:Y:S01]  /*0410*/  IMAD R9, R7, R0, UR5 ;  /* 0x0000000507097e24 */ /* 0x008fe2000f8e0200 */
[----:B------:R-:W-:-:S03]  /*0420*/  UIADD3 UR5, UPT, UPT, UR5, 0x2, URZ ;  /* 0x0000000205057890 */ /* 0x000fc6000fffe0ff */
[----:B0-----:R-:W-:-:S05]  /*0430*/  IMAD.WIDE R2, R9, 0x4, R2 ;  /* 0x0000000409027825 */ /* 0x001fca00078e0202 */
[----:B------:R3:W-:Y:S04]  /*0440*/  STG.E desc[UR14][R2.64], RZ ;  /* 0x000000ff02007986 */ /* 0x0007e8000c10190e */
[----:B------:R3:W-:Y:S02]  /*0450*/  STG.E desc[UR14][R2.64+0x4], RZ ;  /* 0x000004ff02007986 */ /* 0x0007e4000c10190e */
.L_x_110:
[----:B0-23--:R-:W-:-:S04]  /*0460*/  @P0 IMAD R3, R7, R6, UR5 ;  /* 0x0000000507030e24 */ /* 0x00dfc8000f8e0206 */
[----:B-1----:R-:W-:-:S05]  /*0470*/  @P0 IMAD.WIDE R2, R3, 0x4, R4 ;  /* 0x0000000403020825 */ /* 0x002fca00078e0204 */
[----:B------:R1:W-:Y:S02]  /*0480*/  @P0 STG.E desc[UR14][R2.64], RZ ;  /* 0x000000ff02000986 */ /* 0x0003e4000c10190e */
.L_x_108:
[----:B012---:R-:W0:Y:S01]  /*0490*/  LDC.64 R2, c[0x0][0x3b8] ;  /* 0x0000ee00ff027b82 */ /* 0x007e220000000a00 */
[----:B------:R-:W-:-:S04]  /*04a0*/  UIADD3 UR4, UPT, UPT, UR4, 0x1, URZ ;  /* 0x0000000104047890 */ /* 0x000fc8000fffe0ff */
[----:B------:R-:W-:Y:S01]  /*04b0*/  UISETP.NE.AND UP2, UPT, UR4, UR10, UPT ;  /* 0x0000000a0400728c */ /* 0x000fe2000bf45270 */
[----:B0-----:R-:W-:-:S05]  /*04c0*/  IMAD.WIDE R2, R7, 0x4, R2 ;  /* 0x0000000407027825 */ /* 0x001fca00078e0202 */
[----:B------:R0:W-:Y:S03]  /*04d0*/  STG.E desc[UR14][R2.64], RZ ;  /* 0x000000ff02007986 */ /* 0x0001e6000c10190e */
[----:B------:R-:W-:Y:S05]  /*04e0*/  BRA.U !UP2, `(.L_x_104) ;  /* 0x000000010aec7547 */ /* 0x000fea000b800000 */
[----:B------:R-:W-:Y:S05]  /*04f0*/  BRA `(.L_x_111) ;  /* 0xfffffffc00187947 */ /* 0x000fea000383ffff */
.L_x_105:
[----:B------:R-:W-:Y:S02]  /*0500*/  UISETP.GE.U32.AND UP0, UPT, UR10, 0x8, UPT ;  /* 0x000000080a00788c */ /* 0x000fe4000bf06070 */
[----:B------:R-:W-:Y:S01]  /*0510*/  ULOP3.LUT UR6, UR10, 0x7, URZ, 0xc0, !UPT ;  /* 0x000000070a067892 */ /* 0x000fe2000f8ec0ff */
[----:B------:R-:W-:-:S03]  /*0520*/  UMOV UR4, URZ ;  /* 0x000000ff00047c82 */ /* 0x000fc60008000000 */
[----:B------:R-:W-:-:S03]  /*0530*/  UISETP.NE.AND UP1, UPT, UR6, URZ, UPT ;  /* 0x000000ff0600728c */ /* 0x000fc6000bf25270 */
[----:B------:R-:W-:Y:S08]  /*0540*/  BRA.U !UP0, `(.L_x_112) ;  /* 0x0000000108447547 */ /* 0x000ff0000b800000 */
[----:B------:R-:W0:Y:S01]  /*0550*/  LDC.64 R4, c[0x0][0x3b8] ;  /* 0x0000ee00ff047b82 */ /* 0x000e220000000a00 */
[----:B------:R-:W-:Y:S01]  /*0560*/  ULOP3.LUT UR4, UR10, 0x7ffffff8, URZ, 0xc0, !UPT ;  /* 0x7ffffff80a047892 */ /* 0x000fe2000f8ec0ff */
[----:B------:R-:W-:-:S11]  /*0570*/  UMOV UR5, URZ ;  /* 0x000000ff00057c82 */ /* 0x000fd60008000000 */
.L_x_113:
[----:B-1----:R-:W-:Y:S01]  /*0580*/  MOV R3, UR5 ;  /* 0x0000000500037c02 */ /* 0x002fe20008000f00 */
[----:B------:R-:W-:-:S04]  /*0590*/  UIADD3 UR5, UPT, UPT, UR5, 0x8, URZ ;  /* 0x0000000805057890 */ /* 0x000fc8000fffe0ff */
[----:B------:R-:W-:Y:S01]  /*05a0*/  IMAD R3, R34, UR10, R3 ;  /* 0x0000000a22037c24 */ /* 0x000fe2000f8e0203 */
[----:B------:R-:W-:-:S03]  /*05b0*/  UISETP.NE.AND UP0, UPT, UR5, UR4, UPT ;  /* 0x000000040500728c */ /* 0x000fc6000bf05270 */
[----:B0-----:R-:W-:-:S05]  /*05c0*/  IMAD.WIDE R2, R3, 0x4, R4 ;  /* 0x0000000403027825 */ /* 0x001fca00078e0204 */
        /* <DEDUP_REMOVED lines=9> */
.L_x_112:
[----:B------:R-:W-:Y:S05]  /*0660*/  BRA.U !UP1, `(.L_x_104) ;  /* 0x00000001098c7547 */ /* 0x000fea000b800000 */
[----:B------:R-:W-:Y:S02]  /*0670*/  UISETP.GE.U32.AND UP0, UPT, UR6, 0x4, UPT ;  /* 0x000000040600788c */ /* 0x000fe4000bf06070 */
[----:B------:R-:W-:-:S04]  /*0680*/  ULOP3.LUT UR5, UR10, 0x3, URZ, 0xc0, !UPT ;  /* 0x000000030a057892 */ /* 0x000fc8000f8ec0ff */
[----:B------:R-:W-:-:S03]  /*0690*/  UISETP.NE.AND UP1, UPT, UR5, URZ, UPT ;  /* 0x000000ff0500728c */ /* 0x000fc6000bf25270 */
[----:B------:R-:W-:Y:S08]  /*06a0*/  BRA.U !UP0, `(.L_x_114) ;  /* 0x0000000108247547 */ /* 0x000ff0000b800000 */
[----:B-1----:R-:W0:Y:S01]  /*06b0*/  LDC.64 R2, c[0x0][0x3b8] ;  /* 0x0000ee00ff027b82 */ /* 0x002e220000000a00 */
[----:B------:R-:W-:Y:S01]  /*06c0*/  MOV R5, UR4 ;  /* 0x0000000400057c02 */ /* 0x000fe20008000f00 */
[----:B------:R-:W-:-:S04]  /*06d0*/  UIADD3 UR4, UPT, UPT, UR4, 0x4, URZ ;  /* 0x0000000404047890 */ /* 0x000fc8000fffe0ff */
[----:B------:R-:W-:-:S04]  /*06e0*/  IMAD R5, R34, UR10, R5 ;  /* 0x0000000a22057c24 */ /* 0x000fc8000f8e0205 */
[----:B0-----:R-:W-:-:S05]  /*06f0*/  IMAD.WIDE R2, R5, 0x4, R2 ;  /* 0x0000000405027825 */ /* 0x001fca00078e0202 */
[----:B------:R0:W-:Y:S04]  /*0700*/  STG.E desc[UR14][R2.64], RZ ;  /* 0x000000ff02007986 */ /* 0x0001e8000c10190e */
[----:B------:R0:W-:Y:S04]  /*0710*/  STG.E desc[UR14][R2.64+0x4], RZ ;  /* 0x000004ff02007986 */ /* 0x0001e8000c10190e */
[----:B------:R0:W-:Y:S04]  /*0720*/  STG.E desc[UR14][R2.64+0x8], RZ ;  /* 0x000008ff02007986 */ /* 0x0001e8000c10190e */
[----:B------:R0:W-:Y:S02]  /*0730*/  STG.E desc[UR14][R2.64+0xc], RZ ;  /* 0x00000cff02007986 */ /* 0x0001e4000c10190e */
.L_x_114:
[----:B------:R-:W-:Y:S05]  /*0740*/  BRA.U !UP1, `(.L_x_104) ;  /* 0x0000000109547547 */ /* 0x000fea000b800000 */
[----:B------:R-:W-:Y:S01]  /*0750*/  ULOP3.LUT UR6, UR10, 0x1, URZ, 0xc0, !UPT ;  /* 0x000000010a067892 */ /* 0x000fe2000f8ec0ff */
[----:B------:R-:W-:Y:S01]  /*0760*/  MOV R7, UR4 ;  /* 0x0000000400077c02 */ /* 0x000fe20008000f00 */
[----:B------:R-:W-:Y:S02]  /*0770*/  UISETP.NE.AND UP0, UPT, UR5, 0x1, UPT ;  /* 0x000000010500788c */ /* 0x000fe4000bf05270 */
[----:B------:R-:W-:-:S04]  /*0780*/  UISETP.NE.U32.AND UP1, UPT, UR6, 0x1, UPT ;  /* 0x000000010600788c */ /* 0x000fc8000bf25070 */
[----:B------:R-:W-:Y:S02]  /*0790*/  PLOP3.LUT P0, PT, PT, PT, UP0, 0x80, 0x8 ;  /* 0x000000000008781c */ /* 0x000fe40003f0f008 */
[----:B------:R-:W-:-:S03]  /*07a0*/  PLOP3.LUT P1, PT, PT, PT, UP1, 0x80, 0x8 ;  /* 0x000000000008781c */ /* 0x000fc60003f2f018 */
[----:B------:R-:W0:Y:S02]  /*07b0*/  @UP0 LDCU.64 UR6, c[0x0][0x3b8] ;  /* 0x00007700ff0607ac */ /* 0x000e240008000a00 */
[----:B------:R-:W2:Y:S01]  /*07c0*/  @!UP1 LDCU.64 UR12, c[0x0][0x3b8] ;  /* 0x00007700ff0c97ac */ /* 0x000ea20008000a00 */
[----:B------:R-:W-:-:S05]  /*07d0*/  @UP0 UIADD3 UR4, UPT, UPT, UR4, 0x2, URZ ;  /* 0x0000000204040890 */ /* 0x000fca000fffe0ff */
[----:B------:R-:W-:Y:S01]  /*07e0*/  @P0 IMAD R7, R34, UR10, R7 ;  /* 0x0000000a22070c24 */ /* 0x000fe2000f8e0207 */
[----:B------:R-:W-:Y:S02]  /*07f0*/  MOV R9, UR4 ;  /* 0x0000000400097c02 */ /* 0x000fe40008000f00 */
[----:B01----:R-:W-:-:S03]  /*0800*/  MOV R2, UR6 ;  /* 0x0000000600027c02 */ /* 0x003fc60008000f00 */
[----:B------:R-:W-:Y:S01]  /*0810*/  @!P1 IMAD R9, R34, UR10, R9 ;  /* 0x0000000a22099c24 */ /* 0x000fe2000f8e0209 */
[----:B------:R-:W-:Y:S02]  /*0820*/  MOV R3, UR7 ;  /* 0x0000000700037c02 */ /* 0x000fe40008000f00 */
[----:B--2---:R-:W-:Y:S02]  /*0830*/  MOV R4, UR12 ;  /* 0x0000000c00047c02 */ /* 0x004fe40008000f00 */
[----:B------:R-:W-:Y:S01]  /*0840*/  MOV R5, UR13 ;  /* 0x0000000d00057c02 */ /* 0x000fe20008000f00 */
[----:B------:R-:W-:-:S04]  /*0850*/  @P0 IMAD.WIDE R2, R7, 0x4, R2 ;  /* 0x0000000407020825 */ /* 0x000fc800078e0202 */
[----:B------:R-:W-:Y:S01]  /*0860*/  @!P1 IMAD.WIDE R4, R9, 0x4, R4 ;  /* 0x0000000409049825 */ /* 0x000fe200078e0204 */
[----:B------:R2:W-:Y:S04]  /*0870*/  @P0 STG.E desc[UR14][R2.64], RZ ;  /* 0x000000ff02000986 */ /* 0x0005e8000c10190e */
[----:B------:R2:W-:Y:S04]  /*0880*/  @P0 STG.E desc[UR14][R2.64+0x4], RZ ;  /* 0x000004ff02000986 */ /* 0x0005e8000c10190e */
[----:B------:R2:W-:Y:S02]  /*0890*/  @!P1 STG.E desc[UR14][R4.64], RZ ;  /* 0x000000ff04009986 */ /* 0x0005e4000c10190e */
.L_x_104:
[----:B------:R-:W3:Y:S02]  /*08a0*/  LDCU UR4, c[0x0][0x3c8] ;  /* 0x00007900ff0477ac */ /* 0x000ee40008000800 */
[----:B---3--:R-:W-:-:S13]  /*08b0*/  ISETP.GE.AND P0, PT, R34, UR4, PT ;  /* 0x0000000422007c0c */ /* 0x008fda000bf06270 */
[----:B------:R-:W-:Y:S05]  /*08c0*/  @P0 EXIT ;  /* 0x000000000000094d */ /* 0x000fea0003800000 */
[----:B------:R-:W-:-:S06]  /*08d0*/  UISETP.GE.AND UP0, UPT, UR10, 0x1, UPT ;  /* 0x000000010a00788c */ /* 0x000fcc000bf06270 */
[----:B------:R-:W-:-:S13]  /*08e0*/  PLOP3.LUT P0, PT, PT, PT, UP0, 0x80, 0x8 ;  /* 0x000000000008781c */ /* 0x000fda0003f0f008 */
[----:B------:R-:W-:Y:S05]  /*08f0*/  @!P0 EXIT ;  /* 0x000000000000894d */ /* 0x000fea0003800000 */
[----:B012---:R-:W-:Y:S01]  /*0900*/  HFMA2 R3, -RZ, RZ, 0.197998046875, 4748 ;  /* 0x32566ca3ff037431 */ /* 0x007fe200000001ff */
[----:B------:R-:W-:Y:S01]  /*0910*/  MOV R0, 0x3fb8aa3b ;  /* 0x3fb8aa3b00007802 */ /* 0x000fe20000000f00 */
[----:B------:R-:W-:Y:S01]  /*0920*/  HFMA2 R5, -RZ, RZ, 1.615234375, 0.050933837890625 ;  /* 0x3e762a85ff057431 */ /* 0x000fe200000001ff */
[----:B------:R-:W0:Y:S01]  /*0930*/  LDCU UR6, c[0x0][0x3c0] ;  /* 0x00007800ff0677ac */ /* 0x000e220008000800 */
[----:B------:R-:W-:Y:S01]  /*0940*/  HFMA2 R9, -RZ, RZ, 3.7421875, 0 ;  /* 0x437c0000ff097431 */ /* 0x000fe200000001ff */
[----:B------:R-:W-:Y:S01]  /*0950*/  MOV R6, 0x3f000000 ;  /* 0x3f00000000067802 */ /* 0x000fe20000000f00 */
[----:B------:R-:W-:Y:S01]  /*0960*/  BSSY.RECONVERGENT B0, `(.L_x_115) ;  /* 0x0000574000007945 */ /* 0x000fe20003800200 */
[----:B------:R-:W1:Y:S01]  /*0970*/  LDCU UR7, c[0x0][0x370] ;  /* 0x00006e00ff0777ac */ /* 0x000e620008000800 */
[----:B------:R-:W-:Y:S01]  /*0980*/  MOV R29, R34 ;  /* 0x00000022001d7202 */ /* 0x000fe20000000f00 */
[----:B------:R-:W-:Y:S01]  /*0990*/  FFMA R0, -R3, R0, -1.6777745415197387047e-08 ;  /* 0xb2901ea703007423 */ /* 0x000fe20000000100 */
[----:B------:R-:W-:Y:S01]  /*09a0*/  ULOP3.LUT UR24, UR10, 0x3, URZ, 0xc0, !UPT ;  /* 0x000000030a187892 */ /* 0x000fe2000f8ec0ff */
[----:B------:R-:W-:Y:S01]  /*09b0*/  MOV R30, R34 ;  /* 0x00000022001e7202 */ /* 0x000fe20000000f00 */
[----:B------:R-:W-:Y:S01]  /*09c0*/  ULOP3.LUT UR20, UR10, 0x7ffffffc, URZ, 0xc0, !UPT ;  /* 0x7ffffffc0a147892 */ /* 0x000fe2000f8ec0ff */
[----:B------:R-:W-:Y:S01]  /*09d0*/  FFMA R0, -R5, 1.9251366722983220825e-08, R0 ;  /* 0x32a55e3405007823 */ /* 0x000fe20000000100 */
[----:B------:R-:W-:Y:S01]  /*09e0*/  FFMA.RM R6, R6, R9, 12582913 ;  /* 0x4b40000106067423 */ /* 0x000fe20000004009 */
[----:B------:R-:W-:-:S02]  /*09f0*/  ULOP3.LUT UR29, UR10, 0x1, URZ, 0xc0, !UPT ;  /* 0x000000010a1d7892 */ /* 0x000fc4000f8ec0ff */
[----:B------:R-:W-:Y:S01]  /*0a00*/  FFMA R0, -R3, 0.021026089787483215332, R0 ;  /* 0x3cac3ee803007823 */ /* 0x000fe20000000100 */
[----:B------:R-:W2:Y:S01]  /*0a10*/  LDCU UR31, c[0x0][0x3c4] ;  /* 0x00007880ff1f77ac */ /* 0x000ea20008000800 */
[----:B------:R-:W-:Y:S02]  /*0a20*/  R2UR UR4, R6 ;  /* 0x00000000060472ca */ /* 0x000fe400000e0000 */
[----:B------:R-:W-:Y:S01]  /*0a30*/  FFMA R2, -R5, 0.0070086969062685966492, R0 ;  /* 0x3be5a93605027823 */ /* 0x000fe20000000100 */
[----:B0-----:R-:W-:Y:S01]  /*0a40*/  I2FP.F32.S32 R0, UR6 ;  /* 0x0000000600007c45 */ /* 0x001fe20008201400 */
[----:B------:R-:W-:Y:S02]  /*0a50*/  ULOP3.LUT UR26, UR6, 0x7, URZ, 0xc0, !UPT ;  /* 0x00000007061a7892 */ /* 0x000fe4000f8ec0ff */
[----:B------:R-:W-:Y:S01]  /*0a60*/  FADD R3, R2, 2.6531810760498046875 ;  /* 0x4029cdb802037421 */ /* 0x000fe20000000000 */
[----:B------:R-:W-:Y:S02]  /*0a70*/  ULOP3.LUT UR28, UR6, 0x3, URZ, 0xc0, !UPT ;  /* 0x00000003061c7892 */ /* 0x000fe4000f8ec0ff */
[----:B------:R-:W-:Y:S01]  /*0a80*/  ULOP3.LUT UR18, UR6, 0xf, URZ, 0xc0, !UPT ;  /* 0x0000000f06127892 */ /* 0x000fe2000f8ec0ff */
[----:B------:R-:W-:Y:S01]  /*0a90*/  FMUL R5, R0, R3 ;  /* 0x0000000300057220 */ /* 0x000fe20000400000 */
[----:B------:R-:W-:Y:S01]  /*0aa0*/  FADD R7, R3, -2.6531810760498046875 ;  /* 0xc029cdb803077421 */ /* 0x000fe20000000000 */
[----:B------:R-:W-:-:S02]  /*0ab0*/  UIADD3 UR25, UPT, UPT, UR6, -0x1, URZ ;  /* 0xffffffff06197890 */ /* 0x000fc4000fffe0ff */
[----:B------:R-:W0:Y:S01]  /*0ac0*/  FRND R4, R5 ;  /* 0x0000000500047307 */ /* 0x000e220000201000 */
[----:B------:R-:W-:Y:S01]  /*0ad0*/  FADD R7, R2, -R7 ;  /* 0x8000000702077221 */ /* 0x000fe20000000000 */
[C---:B------:R-:W-:Y:S01]  /*0ae0*/  FFMA R3, R0.reuse, R3, -R5 ;  /* 0x0000000300037223 */ /* 0x040fe20000000805 */
[C---:B------:R-:W-:Y:S01]  /*0af0*/  FSETP.GT.AND P1, PT, |R5|.reuse, 152, PT ;  /* 0x431800000500780b */ /* 0x040fe20003f24200 */
[----:B------:R-:W-:Y:S01]  /*0b00*/  ULOP3.LUT UR30, UR6, 0x7ffffff8, URZ, 0xc0, !UPT ;  /* 0x7ffffff8061e7892 */ /* 0x000fe2000f8ec0ff */
[----:B------:R-:W-:Y:S01]  /*0b10*/  FSETP.GEU.AND P2, PT, R5, RZ, PT ;  /* 0x000000ff0500720b */ /* 0x000fe20003f4e000 */
[----:B------:R-:W-:Y:S01]  /*0b20*/  FFMA R3, R0, R7, R3 ;  /* 0x0000000700037223 */ /* 0x000fe20000000003 */
[----:B------:R-:W-:Y:S01]  /*0b30*/  MOV R7, 0x391fcb8e ;  /* 0x391fcb8e00077802 */ /* 0x000fe20000000f00 */
[----:B------:R-:W3:Y:S01]  /*0b40*/  F2I.NTZ R6, R5 ;  /* 0x0000000500067305 */ /* 0x000ee20000203100 */
[----:B------:R-:W-:Y:S01]  /*0b50*/  FSEL R33, RZ, +INF , !P2 ;  /* 0x7f800000ff217808 */ /* 0x000fe20005000000 */
[----:B------:R-:W-:-:S02]  /*0b60*/  ULOP3.LUT UR22, UR6, 0x1, URZ, 0xc0, !UPT ;  /* 0x0000000106167892 */ /* 0x000fc4000f8ec0ff */
[----:B------:R-:W-:Y:S02]  /*0b70*/  UIADD3 UR16, UPT, UPT, UR24, -0x1, URZ ;  /* 0xffffffff18107890 */ /* 0x000fe4000fffe0ff */
[----:B------:R-:W-:Y:S01]  /*0b80*/  ULOP3.LUT UR6, UR6, 0x7ffffff0, URZ, 0xc0, !UPT ;  /* 0x7ffffff006067892 */ /* 0x000fe2000f8ec0ff */
[----:B0-----:R-:W-:Y:S01]  /*0b90*/  FADD R2, R5, -R4 ;  /* 0x8000000405027221 */ /* 0x001fe20000000000 */
[----:B------:R-:W-:Y:S01]  /*0ba0*/  FSETP.GT.AND P0, PT, R4, RZ, PT ;  /* 0x000000ff0400720b */ /* 0x000fe20003f04000 */
[----:B-1----:R-:W-:Y:S01]  /*0bb0*/  UIMAD UR7, UR9, UR7, URZ ;  /* 0x00000007090772a4 */ /* 0x002fe2000f8e02ff */
[----:B------:R-:W-:Y:S01]  /*0bc0*/  MOV R4, UR4 ;  /* 0x0000000400047c02 */ /* 0x000fe20008000f00 */
[----:B------:R-:W-:Y:S01]  /*0bd0*/  FADD R2, R2, R3 ;  /* 0x0000000302027221 */ /* 0x000fe20000000000 */
[----:B------:R-:W-:Y:S02]  /*0be0*/  UIADD3 UR23, UPT, UPT, -UR20, URZ, URZ ;  /* 0x000000ff14177290 */ /* 0x000fe4000fffe1ff */
[----:B------:R-:W-:Y:S01]  /*0bf0*/  UIADD3 UR27, UPT, UPT, UR26, -0x1, URZ ;  /* 0xffffffff1a1b7890 */ /* 0x000fe2000fffe0ff */
[----:B------:R-:W-:Y:S01]  /*0c00*/  FFMA R3, R2, R7, 0.0013391353422775864601 ;  /* 0x3aaf85ed02037423 */ /* 0x000fe20000000007 */
[----:B------:R-:W-:Y:S01]  /*0c10*/  FADD R4, R4, -12583039 ;  /* 0xcb40007f04047421 */ /* 0x000fe20000000000 */
[----:B------:R-:W-:-:S02]  /*0c20*/  UIADD3 UR17, UPT, UPT, UR28, -0x1, URZ ;  /* 0xffffffff1c117890 */ /* 0x000fc4000fffe0ff */
[----:B------:R-:W-:Y:S01]  /*0c30*/  FFMA R3, R2, R3, 0.0096188392490148544312 ;  /* 0x3c1d985602037423 */ /* 0x000fe20000000003 */
[----:B------:R-:W-:Y:S01]  /*0c40*/  UIADD3 UR19, UPT, UPT, UR18, -0x1, URZ ;  /* 0xffffffff12137890 */ /* 0x000fe2000fffe0ff */
[----:B------:R-:W-:Y:S01]  /*0c50*/  R2UR UR21, R4 ;  /* 0x00000000041572ca */ /* 0x000fe200000e0000 */
[----:B------:R-:W-:Y:S01]  /*0c60*/  USHF.L.U32 UR5, UR4, 0x17, URZ ;  /* 0x0000001704057899 */ /* 0x000fe200080006ff */
[----:B------:R-:W-:-:S04]  /*0c70*/  FFMA R3, R2, R3, 0.055503588169813156128 ;  /* 0x3d6357bb02037423 */ /* 0x000fc80000000003 */
[----:B------:R-:W-:Y:S01]  /*0c80*/  FFMA R7, R2, R3, 0.24022644758224487305 ;  /* 0x3e75fdec02077423 */ /* 0x000fe20000000003 */
[----:B------:R-:W-:Y:S02]  /*0c90*/  SEL R3, RZ, 0x83000000, P0 ;  /* 0x83000000ff037807 */ /* 0x000fe40000000000 */
[----:B------:R-:W-:Y:S01]  /*0ca0*/  FSETP.NAN.AND P0, PT, |R0|, |R0|, PT ;  /* 0x400000000000720b */ /* 0x000fe20003f08200 */
[----:B------:R-:W-:Y:S01]  /*0cb0*/  FFMA R7, R2, R7, 0.69314718246459960938 ;  /* 0x3f31721802077423 */ /* 0x000fe20000000007 */
[----:B---3--:R-:W-:Y:S02]  /*0cc0*/  LEA R6, R6, -R3, 0x17 ;  /* 0x8000000306067211 */ /* 0x008fe400078eb8ff */
[----:B------:R-:W-:Y:S01]  /*0cd0*/  IADD3 R3, PT, PT, R3, 0x7f000000, RZ ;  /* 0x7f00000003037810 */ /* 0x000fe20007ffe0ff */
[----:B------:R-:W-:-:S04]  /*0ce0*/  FFMA R2, R2, R7, 1 ;  /* 0x3f80000002027423 */ /* 0x000fc80000000007 */
[----:B------:R-:W-:Y:S01]  /*0cf0*/  FMUL R3, R3, R2 ;  /* 0x0000000203037220 */ /* 0x000fe20000400000 */
[----:B------:R-:W-:-:S03]  /*0d00*/  MOV R2, R34 ;  /* 0x0000002200027202 */ /* 0x000fc60000000f00 */
[----:B------:R-:W-:Y:S01]  /*0d10*/  @!P1 FMUL R33, R6, R3 ;  /* 0x0000000306219220 */ /* 0x000fe20000400000 */
[----:B------:R-:W-:Y:S01]  /*0d20*/  @P0 FADD R33, R0, 6.2831854820251464844 ;  /* 0x40c90fdb00210421 */ /* 0x000fe20000000000 */
[----:B------:R-:W-:Y:S02]  /*0d30*/  MOV R0, R34 ;  /* 0x0000002200007202 */ /* 0x000fe40000000f00 */
[----:B--2---:R-:W-:-:S07]  /*0d40*/  IADD3 R3, PT, PT, R1, 0x80, RZ ;  /* 0x0000008001037810 */ /* 0x004fce0007ffe0ff */
.L_x_266:
[----:B01--4-:R-:W0:Y:S02]  /*0d50*/  LDC.64 R4, c[0x0][0x3c0] ;  /* 0x0000f000ff047b82 */ /* 0x013e240000000a00 */
[----:B0-----:R-:W-:Y:S01]  /*0d60*/  ISETP.GE.AND P2, PT, R4, 0x1, PT ;  /* 0x000000010400780c */ /* 0x001fe20003f46270 */
[----:B------:R-:W-:-:S12]  /*0d70*/  IMAD R28, R34, R5, RZ ;  /* 0x00000005221c7224 */ /* 0x000fd800078e02ff */
[----:B--23--:R-:W-:Y:S05]  /*0d80*/  @!P2 BRA `(.L_x_116) ;  /* 0x0000001400c8a947 */ /* 0x00cfea0003800000 */
[----:B------:R-:W-:Y:S01]  /*0d90*/  HFMA2 R32, -RZ, RZ, 0, 0 ;  /* 0x00000000ff207431 */ /* 0x000fe200000001ff */
[----:B------:R-:W-:-:S07]  /*0da0*/  MOV R31, RZ ;  /* 0x000000ff001f7202 */ /* 0x000fce0000000f00 */
.L_x_138:
[----:B------:R-:W0:Y:S01]  /*0db0*/  LDC R13, c[0x0][0x3c0] ;  /* 0x0000f000ff0d7b82 */ /* 0x000e220000000800 */
[----:B------:R-:W-:Y:S01]  /*0dc0*/  UISETP.GE.U32.AND UP0, UPT, UR25, 0x7, UPT ;  /* 0x000000071900788c */ /* 0x000fe2000bf06070 */
[----:B------:R-:W-:Y:S01]  /*0dd0*/  MOV R17, RZ ;  /* 0x000000ff00117202 */ /* 0x000fe20000000f00 */
[----:B0-----:R-:W-:-:S07]  /*0de0*/  IMAD R12, R31, R13, RZ ;  /* 0x0000000d1f0c7224 */ /* 0x001fce00078e02ff */
[----:B----4-:R-:W-:Y:S05]  /*0df0*/  BRA.U !UP0, `(.L_x_117) ;  /* 0x0000000108987547 */ /* 0x010fea000b800000 */
[----:B------:R-:W-:-:S07]  /*0e00*/  HFMA2 R16, -RZ, RZ, 0, 0 ;  /* 0x00000000ff107431 */ /* 0x000fce00000001ff */
.L_x_118:
[----:B0-----:R-:W0:Y:S01]  /*0e10*/  LDC.64 R6, c[0x0][0x380] ;  /* 0x0000e000ff067b82 */ /* 0x001e220000000a00 */
[----:B------:R-:W-:Y:S01]  /*0e20*/  IADD3 R9, PT, PT, R12, R16, RZ ;  /* 0x000000100c097210 */ /* 0x000fe20007ffe0ff */
[----:B------:R-:W-:-:S06]  /*0e30*/  IMAD R5, R34, R13, R16 ;  /* 0x0000000d22057224 */ /* 0x000fcc00078e0210 */
[----:B------:R-:W1:Y:S01]  /*0e40*/  LDC.64 R14, c[0x0][0x388] ;  /* 0x0000e200ff0e7b82 */ /* 0x000e620000000a00 */
[----:B0-----:R-:W-:-:S05]  /*0e50*/  IMAD.WIDE R6, R5, 0x4, R6 ;  /* 0x0000000405067825 */ /* 0x001fca00078e0206 */
[----:B------:R-:W2:Y:S01]  /*0e60*/  LDG.E R4, desc[UR14][R6.64] ;  /* 0x0000000e06047981 */ /* 0x000ea2000c1e1900 */
[----:B-1----:R-:W-:-:S03]  /*0e70*/  IMAD.WIDE.U32 R14, R9, 0x4, R14 ;  /* 0x00000004090e7825 */ /* 0x002fc600078e000e */
[----:B------:R-:W3:Y:S04]  /*0e80*/  LDG.E R10, desc[UR14][R6.64+0x18] ;  /* 0x0000180e060a7981 */ /* 0x000ee8000c1e1900 */
[----:B------:R-:W2:Y:S04]  /*0e90*/  LDG.E R5, desc[UR14][R14.64] ;  /* 0x0000000e0e057981 */ /* 0x000ea8000c1e1900 */
[----:B------:R-:W3:Y:S04]  /*0ea0*/  LDG.E R17, desc[UR14][R14.64+0x18] ;  /* 0x0000180e0e117981 */ /* 0x000ee8000c1e1900 */
[----:B------:R-:W4:Y:S04]  /*0eb0*/  LDG.E R19, desc[UR14][R6.64+0x4] ;  /* 0x0000040e06137981 */ /* 0x000f28000c1e1900 */
[----:B------:R-:W5:Y:S04]  /*0ec0*/  LDG.E R21, desc[UR14][R6.64+0x8] ;  /* 0x0000080e06157981 */ /* 0x000f68000c1e1900 */
[----:B------:R-:W5:Y:S04]  /*0ed0*/  LDG.E R23, desc[UR14][R6.64+0xc] ;  /* 0x00000c0e06177981 */ /* 0x000f68000c1e1900 */
[----:B------:R-:W5:Y:S04]  /*0ee0*/  LDG.E R8, desc[UR14][R6.64+0x10] ;  /* 0x0000100e06087981 */ /* 0x000f68000c1e1900 */
[----:B------:R-:W5:Y:S04]  /*0ef0*/  LDG.E R9, desc[UR14][R6.64+0x14] ;  /* 0x0000140e06097981 */ /* 0x000f68000c1e1900 */
[----:B------:R5:W5:Y:S04]  /*0f00*/  LDG.E R11, desc[UR14][R6.64+0x1c] ;  /* 0x00001c0e060b7981 */ /* 0x000b68000c1e1900 */
[----:B------:R-:W4:Y:S04]  /*0f10*/  LDG.E R20, desc[UR14][R14.64+0x4] ;  /* 0x0000040e0e147981 */ /* 0x000f28000c1e1900 */
[----:B------:R-:W5:Y:S04]  /*0f20*/  LDG.E R22, desc[UR14][R14.64+0x8] ;  /* 0x0000080e0e167981 */ /* 0x000f68000c1e1900 */
[----:B------:R-:W5:Y:S04]  /*0f30*/  LDG.E R24, desc[UR14][R14.64+0xc] ;  /* 0x00000c0e0e187981 */ /* 0x000f68000c1e1900 */
[----:B------:R-:W5:Y:S04]  /*0f40*/  LDG.E R25, desc[UR14][R14.64+0x10] ;  /* 0x0000100e0e197981 */ /* 0x000f68000c1e1900 */
[----:B------:R-:W5:Y:S04]  /*0f50*/  LDG.E R26, desc[UR14][R14.64+0x14] ;  /* 0x0000140e0e1a7981 */ /* 0x000f68000c1e1900 */
[----:B------:R-:W5:Y:S01]  /*0f60*/  LDG.E R18, desc[UR14][R14.64+0x1c] ;  /* 0x00001c0e0e127981 */ /* 0x000f62000c1e1900 */
[----:B--2---:R-:W-:Y:S01]  /*0f70*/  FADD R4, R4, -R5 ;  /* 0x8000000504047221 */ /* 0x004fe20000000000 */
[----:B---3--:R-:W-:Y:S01]  /*0f80*/  FADD R10, R10, -R17 ;  /* 0x800000110a0a7221 */ /* 0x008fe20000000000 */
[----:B------:R-:W-:-:S02]  /*0f90*/  LEA R17, R16, R1, 0x2 ;  /* 0x0000000110117211 */ /* 0x000fc400078e10ff */
[----:B------:R-:W-:-:S04]  /*0fa0*/  IADD3 R16, PT, PT, R16, 0x8, RZ ;  /* 0x0000000810107810 */ /* 0x000fc80007ffe0ff */
[----:B------:R-:W-:Y:S01]  /*0fb0*/  ISETP.NE.AND P0, PT, R16, UR30, PT ;  /* 0x0000001e10007c0c */ /* 0x000fe2000bf05270 */
[----:B----4-:R-:W-:Y:S01]  /*0fc0*/  FADD R5, R19, -R20 ;  /* 0x8000001413057221 */ /* 0x010fe20000000000 */
[----:B-----5:R-:W-:Y:S01]  /*0fd0*/  FADD R6, R21, -R22 ;  /* 0x8000001615067221 */ /* 0x020fe20000000000 */
[----:B------:R-:W-:Y:S01]  /*0fe0*/  FADD R7, R23, -R24 ;  /* 0x8000001817077221 */ /* 0x000fe20000000000 */
[----:B------:R-:W-:Y:S01]  /*0ff0*/  FADD R8, R8, -R25 ;  /* 0x8000001908087221 */ /* 0x000fe20000000000 */
[----:B------:R-:W-:Y:S01]  /*1000*/  FADD R9, R9, -R26 ;  /* 0x8000001a09097221 */ /* 0x000fe20000000000 */
[----:B------:R-:W-:Y:S02]  /*1010*/  FADD R11, R11, -R18 ;  /* 0x800000120b0b7221 */ /* 0x000fe40000000000 */
[----:B------:R0:W-:Y:S04]  /*1020*/  STL.128 [R17], R4 ;  /* 0x0000000411007387 */ /* 0x0001e80000100c00 */
[----:B------:R0:W-:Y:S01]  /*1030*/  STL.128 [R17+0x10], R8 ;  /* 0x0000100811007387 */ /* 0x0001e20000100c00 */
[----:B------:R-:W-:Y:S05]  /*1040*/  @P0 BRA `(.L_x_118) ;  /* 0xfffffffc00700947 */ /* 0x000fea000383ffff */
[----:B0-----:R-:W-:-:S07]  /*1050*/  MOV R17, UR30 ;  /* 0x0000001e00117c02 */ /* 0x001fce0008000f00 */
.L_x_117:
[----:B------:R-:W-:-:S13]  /*1060*/  ISETP.NE.AND P0, PT, RZ, UR26, PT ;  /* 0x0000001aff007c0c */ /* 0x000fda000bf05270 */
[----:B------:R-:W-:Y:S05]  /*1070*/  @!P0 BRA `(.L_x_119) ;  /* 0x0000000400008947 */ /* 0x000fea0003800000 */
[----:B------:R-:W-:Y:S02]  /*1080*/  UISETP.GE.U32.AND UP0, UPT, UR27, 0x3, UPT ;  /* 0x000000031b00788c */ /* 0x000fe4000bf06070 */
[----:B------:R-:W-:-:S07]  /*1090*/  UISETP.NE.AND UP1, UPT, UR28, URZ, UPT ;  /* 0x000000ff1c00728c */ /* 0x000fce000bf25270 */
[----:B------:R-:W-:Y:S05]  /*10a0*/  BRA.U !UP0, `(.L_x_120) ;  /* 0x00000001086c7547 */ /* 0x000fea000b800000 */
[----:B------:R-:W0:Y:S01]  /*10b0*/  LDC.64 R4, c[0x0][0x388] ;  /* 0x0000e200ff047b82 */ /* 0x000e220000000a00 */
[----:B------:R-:W-:Y:S01]  /*10c0*/  IADD3 R10, P1, PT, R12, R17, RZ ;  /* 0x000000110c0a7210 */ /* 0x000fe20007f3e0ff */
[----:B------:R-:W-:Y:S01]  /*10d0*/  IMAD R11, R34, R13, R17 ;  /* 0x0000000d220b7224 */ /* 0x000fe200078e0211 */
[----:B------:R-:W-:Y:S02]  /*10e0*/  IADD3 R15, PT, PT, R12, R17, RZ ;  /* 0x000000110c0f7210 */ /* 0x000fe40007ffe0ff */
[----:B------:R-:W-:-:S03]  /*10f0*/  IADD3.X R14, PT, PT, RZ, RZ, RZ, P1, !PT ;  /* 0x000000ffff0e7210 */ /* 0x000fc60000ffe4ff */
[----:B------:R-:W1:Y:S08]  /*1100*/  LDC.64 R8, c[0x0][0x380] ;  /* 0x0000e000ff087b82 */ /* 0x000e700000000a00 */
[----:B------:R-:W2:Y:S01]  /*1110*/  LDC.64 R6, c[0x0][0x388] ;  /* 0x0000e200ff067b82 */ /* 0x000ea20000000a00 */
[----:B0-----:R-:W-:-:S04]  /*1120*/  LEA R4, P1, R10, R4, 0x2 ;  /* 0x000000040a047211 */ /* 0x001fc800078210ff */
[----:B------:R-:W-:Y:S01]  /*1130*/  LEA.HI.X R5, R10, R5, R14, 0x2, P1 ;  /* 0x000000050a057211 */ /* 0x000fe200008f140e */
[----:B-1----:R-:W-:-:S04]  /*1140*/  IMAD.WIDE R8, R11, 0x4, R8 ;  /* 0x000000040b087825 */ /* 0x002fc800078e0208 */
[----:B------:R-:W3:Y:S04]  /*1150*/  LDG.E R14, desc[UR14][R4.64+0x4] ;  /* 0x0000040e040e7981 */ /* 0x000ee8000c1e1900 */
[----:B------:R-:W3:Y:S01]  /*1160*/  LDG.E R11, desc[UR14][R8.64+0x4] ;  /* 0x0000040e080b7981 */ /* 0x000ee2000c1e1900 */
[----:B--2---:R-:W-:-:S03]  /*1170*/  IMAD.WIDE.U32 R6, R15, 0x4, R6 ;  /* 0x000000040f067825 */ /* 0x004fc600078e0006 */
[----:B------:R-:W2:Y:S04]  /*1180*/  LDG.E R16, desc[UR14][R4.64+0x8] ;  /* 0x0000080e04107981 */ /* 0x000ea8000c1e1900 */
[----:B------:R-:W2:Y:S04]  /*1190*/  LDG.E R15, desc[UR14][R8.64+0x8] ;  /* 0x0000080e080f7981 */ /* 0x000ea8000c1e1900 */
[----:B------:R0:W4:Y:S04]  /*11a0*/  LDG.E R7, desc[UR14][R6.64] ;  /* 0x0000000e06077981 */ /* 0x000128000c1e1900 */
[----:B------:R-:W4:Y:S04]  /*11b0*/  LDG.E R10, desc[UR14][R8.64] ;  /* 0x0000000e080a7981 */ /* 0x000f28000c1e1900 */
[----:B------:R-:W5:Y:S04]  /*11c0*/  LDG.E R19, desc[UR14][R4.64+0xc] ;  /* 0x00000c0e04137981 */ /* 0x000f68000c1e1900 */
[----:B------:R-:W5:Y:S01]  /*11d0*/  LDG.E R18, desc[UR14][R8.64+0xc] ;  /* 0x00000c0e08127981 */ /* 0x000f62000c1e1900 */
[----:B0-----:R-:W-:-:S02]  /*11e0*/  LEA R6, R17, R1, 0x2 ;  /* 0x0000000111067211 */ /* 0x001fc400078e10ff */
[----:B------:R-:W-:Y:S01]  /*11f0*/  IADD3 R17, PT, PT, R17, 0x4, RZ ;  /* 0x0000000411117810 */ /* 0x000fe20007ffe0ff */
[----:B---3--:R-:W-:Y:S01]  /*1200*/  FADD R11, R11, -R14 ;  /* 0x8000000e0b0b7221 */ /* 0x008fe20000000000 */
[----:B--2---:R-:W-:Y:S01]  /*1210*/  FADD R14, R15, -R16 ;  /* 0x800000100f0e7221 */ /* 0x004fe20000000000 */
[----:B----4-:R-:W-:Y:S01]  /*1220*/  FADD R10, R10, -R7 ;  /* 0x800000070a0a7221 */ /* 0x010fe20000000000 */
[----:B-----5:R-:W-:-:S04]  /*1230*/  FADD R15, R18, -R19 ;  /* 0x80000013120f7221 */ /* 0x020fc80000000000 */
[----:B------:R0:W-:Y:S04]  /*1240*/  STL.64 [R6], R10 ;  /* 0x0000000a06007387 */ /* 0x0001e80000100a00 */
[----:B------:R0:W-:Y:S02]  /*1250*/  STL.64 [R6+0x8], R14 ;  /* 0x0000080e06007387 */ /* 0x0001e40000100a00 */
.L_x_120:
[----:B------:R-:W-:Y:S05]  /*1260*/  BRA.U !UP1, `(.L_x_119) ;  /* 0x0000000109847547 */ /* 0x000fea000b800000 */
[----:B------:R-:W-:Y:S01]  /*1270*/  ISETP.NE.AND P1, PT, RZ, UR17, PT ;  /* 0x00000011ff007c0c */ /* 0x000fe2000bf25270 */
[----:B0-----:R-:W0:Y:S01]  /*1280*/  LDC.64 R14, c[0x0][0x388] ;  /* 0x0000e200ff0e7b82 */ /* 0x001e220000000a00 */
[----:B------:R-:W-:-:S07]  /*1290*/  ISETP.NE.AND P3, PT, RZ, UR22, PT ;  /* 0x00000016ff007c0c */ /* 0x000fce000bf65270 */
[----:B------:R-:W1:Y:S04]  /*12a0*/  LDC.64 R10, c[0x0][0x380] ;  /* 0x0000e000ff0a7b82 */ /* 0x000e680000000a00 */
[----:B------:R-:W-:Y:S01]  /*12b0*/  @P1 IADD3 R18, P4, PT, R12, R17, RZ ;  /* 0x000000110c121210 */ /* 0x000fe20007f9e0ff */
[----:B------:R-:W-:Y:S01]  /*12c0*/  @P1 IMAD R21, R34, R13, R17 ;  /* 0x0000000d22151224 */ /* 0x000fe200078e0211 */
[----:B------:R-:W-:Y:S02]  /*12d0*/  @P1 IADD3 R23, PT, PT, R12, R17, RZ ;  /* 0x000000110c171210 */ /* 0x000fe40007ffe0ff */
[----:B------:R-:W2:Y:S01]  /*12e0*/  @P1 LDC.64 R6, c[0x0][0x388] ;  /* 0x0000e200ff061b82 */ /* 0x000ea20000000a00 */
[C---:B------:R-:W-:Y:S02]  /*12f0*/  @P1 LEA R16, R17.reuse, R1, 0x2 ;  /* 0x0000000111101211 */ /* 0x040fe400078e10ff */
[----:B------:R-:W-:-:S02]  /*1300*/  @P1 IADD3 R17, PT, PT, R17, 0x2, RZ ;  /* 0x0000000211111810 */ /* 0x000fc40007ffe0ff */
[----:B------:R-:W-:Y:S02]  /*1310*/  @P1 IADD3.X R20, PT, PT, RZ, RZ, RZ, P4, !PT ;  /* 0x000000ffff141210 */ /* 0x000fe400027fe4ff */
[----:B------:R-:W-:Y:S01]  /*1320*/  @P3 IADD3 R19, PT, PT, R12, R17, RZ ;  /* 0x000000110c133210 */ /* 0x000fe20007ffe0ff */
[----:B------:R-:W3:Y:S01]  /*1330*/  LDC.64 R8, c[0x0][0x380] ;  /* 0x0000e000ff087b82 */ /* 0x000ee20000000a00 */
[----:B------:R-:W-:Y:S02]  /*1340*/  @P3 IMAD R13, R34, R13, R17 ;  /* 0x0000000d220d3224 */ /* 0x000fe400078e0211 */
[----:B0-----:R-:W-:-:S05]  /*1350*/  @P1 IMAD.WIDE.U32 R14, R23, 0x4, R14 ;  /* 0x00000004170e1825 */ /* 0x001fca00078e000e */
[----:B------:R-:W0:Y:S01]  /*1360*/  LDC.64 R4, c[0x0][0x388] ;  /* 0x0000e200ff047b82 */ /* 0x000e220000000a00 */
[----:B-1----:R-:W-:Y:S01]  /*1370*/  @P1 IMAD.WIDE R10, R21, 0x4, R10 ;  /* 0x00000004150a1825 */ /* 0x002fe200078e020a */
[----:B------:R-:W4:Y:S01]  /*1380*/  @P1 LDG.E R15, desc[UR14][R14.64] ;  /* 0x0000000e0e0f1981 */ /* 0x000f22000c1e1900 */
[----:B--2---:R-:W-:-:S04]  /*1390*/  @P1 LEA R6, P4, R18, R6, 0x2 ;  /* 0x0000000612061211 */ /* 0x004fc800078810ff */
[----:B------:R-:W-:Y:S02]  /*13a0*/  @P1 LEA.HI.X R7, R18, R7, R20, 0x2, P4 ;  /* 0x0000000712071211 */ /* 0x000fe400020f1414 */
[----:B------:R-:W4:Y:S01]  /*13b0*/  @P1 LDG.E R18, desc[UR14][R10.64] ;  /* 0x0000000e0a121981 */ /* 0x000f22000c1e1900 */
[----:B---3--:R-:W-:-:S03]  /*13c0*/  @P3 IMAD.WIDE R8, R13, 0x4, R8 ;  /* 0x000000040d083825 */ /* 0x008fc600078e0208 */
[----:B------:R-:W2:Y:S04]  /*13d0*/  @P1 LDG.E R6, desc[UR14][R6.64+0x4] ;  /* 0x0000040e06061981 */ /* 0x000ea8000c1e1900 */
[----:B------:R-:W3:Y:S01]  /*13e0*/  @P3 LDG.E R8, desc[UR14][R8.64] ;  /* 0x0000000e08083981 */ /* 0x000ee2000c1e1900 */
[----:B0-----:R-:W-:-:S03]  /*13f0*/  @P3 IMAD.WIDE.U32 R4, R19, 0x4, R4 ;  /* 0x0000000413043825 */ /* 0x001fc600078e0004 */
[----:B------:R-:W2:Y:S04]  /*1400*/  @P1 LDG.E R19, desc[UR14][R10.64+0x4] ;  /* 0x0000040e0a131981 */ /* 0x000ea8000c1e1900 */
[----:B------:R-:W3:Y:S01]  /*1410*/  @P3 LDG.E R5, desc[UR14][R4.64] ;  /* 0x0000000e04053981 */ /* 0x000ee2000c1e1900 */
[----:B------:R-:W-:Y:S01]  /*1420*/  @P3 LEA R20, R17, R1, 0x2 ;  /* 0x0000000111143211 */ /* 0x000fe200078e10ff */
[----:B----4-:R-:W-:Y:S01]  /*1430*/  @P1 FADD R18, R18, -R15 ;  /* 0x8000000f12121221 */ /* 0x010fe20000000000 */
[----:B--2---:R-:W-:Y:S01]  /*1440*/  @P1 FADD R19, R19, -R6 ;  /* 0x8000000613131221 */ /* 0x004fe20000000000 */
[----:B---3--:R-:W-:-:S04]  /*1450*/  @P3 FADD R13, R8, -R5 ;  /* 0x80000005080d3221 */ /* 0x008fc80000000000 */
[----:B------:R1:W-:Y:S04]  /*1460*/  @P1 STL.64 [R16], R18 ;  /* 0x0000001210001387 */ /* 0x0003e80000100a00 */
[----:B------:R1:W-:Y:S02]  /*1470*/  @P3 STL [R20], R13 ;  /* 0x0000000d14003387 */ /* 0x0003e40000100800 */
.L_x_119:
[----:B0-----:R-:W-:-:S07]  /*1480*/  MOV R14, RZ ;  /* 0x000000ff000e7202 */ /* 0x001fce0000000f00 */
.L_x_126:
[----:B------:R-:W-:Y:S01]  /*1490*/  MOV R4, UR25 ;  /* 0x0000001900047c02 */ /* 0x000fe20008000f00 */
[----:B-1----:R-:W-:Y:S01]  /*14a0*/  HFMA2 R18, -RZ, RZ, 0, 0 ;  /* 0x00000000ff127431 */ /* 0x002fe200000001ff */
[----:B------:R-:W-:Y:S02]  /*14b0*/  IADD3 R13, PT, PT, R12, R14, RZ ;  /* 0x0000000e0c0d7210 */ /* 0x000fe40007ffe0ff */
[----:B------:R-:W-:Y:S02]  /*14c0*/  ISETP.GE.U32.AND P1, PT, R4, 0xf, PT ;  /* 0x0000000f0400780c */ /* 0x000fe40003f26070 */
[----:B------:R-:W-:-:S11]  /*14d0*/  MOV R15, RZ ;  /* 0x000000ff000f7202 */ /* 0x000fd60000000f00 */
[----:B------:R-:W-:Y:S05]  /*14e0*/  @!P1 BRA `(.L_x_121) ;  /* 0x0000000000bc9947 */ /* 0x000fea0003800000 */
[----:B------:R-:W-:Y:S02]  /*14f0*/  MOV R18, RZ ;  /* 0x000000ff00127202 */ /* 0x000fe40000000f00 */
[----:B------:R-:W-:-:S07]  /*1500*/  MOV R15, RZ ;  /* 0x000000ff000f7202 */ /* 0x000fce0000000f00 */
.L_x_122:
[----:B------:R-:W0:Y:S01]  /*1510*/  LDC.64 R16, c[0x0][0x390] ;  /* 0x0000e400ff107b82 */ /* 0x000e220000000a00 */
[----:B------:R-:W1:Y:S01]  /*1520*/  LDCU UR4, c[0x0][0x3c0] ;  /* 0x00007800ff0477ac */ /* 0x000e620008000800 */
[----:B------:R-:W-:-:S05]  /*1530*/  LEA R19, R18, R1, 0x2 ;  /* 0x0000000112137211 */ /* 0x000fca00078e10ff */
[----:B------:R-:W2:Y:S01]  /*1540*/  LDL.128 R8, [R19] ;  /* 0x0000000013087983 */ /* 0x000ea20000100c00 */
[----:B-1----:R-:W-:-:S04]  /*1550*/  IMAD R5, R13, UR4, R18 ;  /* 0x000000040d057c24 */ /* 0x002fc8000f8e0212 */
[----:B0-----:R-:W-:Y:S02]  /*1560*/  IMAD.WIDE R16, R5, 0x4, R16 ;  /* 0x0000000405107825 */ /* 0x001fe400078e0210 */
[----:B------:R-:W3:Y:S04]  /*1570*/  LDL.128 R4, [R19+0x10] ;  /* 0x0000100013047983 */ /* 0x000ee80000100c00 */
[----:B------:R-:W2:Y:S04]  /*1580*/  LDG.E R22, desc[UR14][R16.64] ;  /* 0x0000000e10167981 */ /* 0x000ea8000c1e1900 */
[----:B------:R-:W4:Y:S04]  /*1590*/  LDG.E R25, desc[UR14][R16.64+0x4] ;  /* 0x0000040e10197981 */ /* 0x000f28000c1e1900 */
[----:B------:R-:W5:Y:S04]  /*15a0*/  LDG.E R26, desc[UR14][R16.64+0x8] ;  /* 0x0000080e101a7981 */ /* 0x000f68000c1e1900 */
[----:B------:R-:W3:Y:S04]  /*15b0*/  LDG.E R24, desc[UR14][R16.64+0xc] ;  /* 0x00000c0e10187981 */ /* 0x000ee8000c1e1900 */
[----:B------:R-:W3:Y:S04]  /*15c0*/  LDG.E R21, desc[UR14][R16.64+0x10] ;  /* 0x0000100e10157981 */ /* 0x000ee8000c1e1900 */
[----:B------:R-:W3:Y:S04]  /*15d0*/  LDG.E R20, desc[UR14][R16.64+0x14] ;  /* 0x0000140e10147981 */ /* 0x000ee8000c1e1900 */
[----:B------:R-:W3:Y:S01]  /*15e0*/  LDG.E R23, desc[UR14][R16.64+0x18] ;  /* 0x0000180e10177981 */ /* 0x000ee2000c1e1900 */
[----:B--2---:R-:W-:-:S03]  /*15f0*/  FFMA R8, R22, R8, R15 ;  /* 0x0000000816087223 */ /* 0x004fc6000000000f */
[----:B------:R-:W2:Y:S01]  /*1600*/  LDG.E R22, desc[UR14][R16.64+0x1c] ;  /* 0x00001c0e10167981 */ /* 0x000ea2000c1e1900 */
[----:B----4-:R-:W-:-:S03]  /*1610*/  FFMA R9, R9, R25, R8 ;  /* 0x0000001909097223 */ /* 0x010fc60000000008 */
[----:B------:R-:W4:Y:S01]  /*1620*/  LDG.E R15, desc[UR14][R16.64+0x20] ;  /* 0x0000200e100f7981 */ /* 0x000f22000c1e1900 */
[----:B-----5:R-:W-:-:S03]  /*1630*/  FFMA R10, R10, R26, R9 ;  /* 0x0000001a0a0a7223 */ /* 0x020fc60000000009 */
[----:B------:R-:W5:Y:S01]  /*1640*/  LDG.E R25, desc[UR14][R16.64+0x30] ;  /* 0x0000300e10197981 */ /* 0x000f62000c1e1900 */
[----:B---3--:R-:W-:-:S03]  /*1650*/  FFMA R24, R11, R24, R10 ;  /* 0x000000180b187223 */ /* 0x008fc6000000000a */
[----:B------:R-:W4:Y:S01]  /*1660*/  LDL.128 R8, [R19+0x20] ;  /* 0x0000200013087983 */ /* 0x000f220000100c00 */
[----:B------:R-:W-:-:S03]  /*1670*/  FFMA R4, R21, R4, R24 ;  /* 0x0000000415047223 */ /* 0x000fc60000000018 */
[----:B------:R-:W3:Y:S01]  /*1680*/  LDG.E R24, desc[UR14][R16.64+0x24] ;  /* 0x0000240e10187981 */ /* 0x000ee2000c1e1900 */
[----:B------:R-:W-:-:S03]  /*1690*/  FFMA R5, R5, R20, R4 ;  /* 0x0000001405057223 */ /* 0x000fc60000000004 */
[----:B------:R-:W5:Y:S01]  /*16a0*/  LDG.E R21, desc[UR14][R16.64+0x28] ;  /* 0x0000280e10157981 */ /* 0x000f62000c1e1900 */
[----:B------:R-:W-:-:S03]  /*16b0*/  FFMA R6, R6, R23, R5 ;  /* 0x0000001706067223 */ /* 0x000fc60000000005 */
[----:B------:R-:W5:Y:S04]  /*16c0*/  LDG.E R20, desc[UR14][R16.64+0x2c] ;  /* 0x00002c0e10147981 */ /* 0x000f68000c1e1900 */
[----:B------:R-:W5:Y:S04]  /*16d0*/  LDG.E R23, desc[UR14][R16.64+0x38] ;  /* 0x0000380e10177981 */ /* 0x000f68000c1e1900 */
[----:B------:R-:W5:Y:S01]  /*16e0*/  LDG.E R26, desc[UR14][R16.64+0x3c] ;  /* 0x00003c0e101a7981 */ /* 0x000f62000c1e1900 */
[----:B--2---:R-:W-:-:S03]  /*16f0*/  FFMA R36, R7, R22, R6 ;  /* 0x0000001607247223 */ /* 0x004fc60000000006 */
[----:B------:R-:W2:Y:S04]  /*1700*/  LDL.128 R4, [R19+0x30] ;  /* 0x0000300013047983 */ /* 0x000ea80000100c00 */
[----:B------:R-:W2:Y:S01]  /*1710*/  LDG.E R22, desc[UR14][R16.64+0x34] ;  /* 0x0000340e10167981 */ /* 0x000ea2000c1e1900 */
[----:B----4-:R-:W-:-:S04]  /*1720*/  FFMA R8, R15, R8, R36 ;  /* 0x000000080f087223 */ /* 0x010fc80000000024 */
[----:B---3--:R-:W-:Y:S01]  /*1730*/  FFMA R9, R9, R24, R8 ;  /* 0x0000001809097223 */ /* 0x008fe20000000008 */
[----:B------:R-:W-:-:S03]  /*1740*/  IADD3 R18, PT, PT, R18, 0x10, RZ ;  /* 0x0000001012127810 */ /* 0x000fc60007ffe0ff */
[----:B-----5:R-:W-:Y:S01]  /*1750*/  FFMA R10, R10, R21, R9 ;  /* 0x000000150a0a7223 */ /* 0x020fe20000000009 */
[----:B------:R-:W-:-:S03]  /*1760*/  ISETP.NE.AND P3, PT, R18, UR6, PT ;  /* 0x0000000612007c0c */ /* 0x000fc6000bf65270 */
[----:B------:R-:W-:-:S04]  /*1770*/  FFMA R10, R11, R20, R10 ;  /* 0x000000140b0a7223 */ /* 0x000fc8000000000a */
[----:B--2---:R-:W-:-:S04]  /*1780*/  FFMA R4, R25, R4, R10 ;  /* 0x0000000419047223 */ /* 0x004fc8000000000a */
[----:B------:R-:W-:-:S04]  /*1790*/  FFMA R5, R5, R22, R4 ;  /* 0x0000001605057223 */ /* 0x000fc80000000004 */
[----:B------:R-:W-:-:S04]  /*17a0*/  FFMA R6, R6, R23, R5 ;  /* 0x0000001706067223 */ /* 0x000fc80000000005 */
[----:B------:R-:W-:Y:S01]  /*17b0*/  FFMA R15, R7, R26, R6 ;  /* 0x0000001a070f7223 */ /* 0x000fe20000000006 */
[----:B------:R-:W-:Y:S06]  /*17c0*/  @P3 BRA `(.L_x_122) ;  /* 0xfffffffc00503947 */ /* 0x000fec000383ffff */
[----:B------:R-:W-:-:S07]  /*17d0*/  MOV R18, UR6 ;  /* 0x0000000600127c02 */ /* 0x000fce0008000f00 */
.L_x_121:
[----:B------:R-:W-:-:S13]  /*17e0*/  ISETP.NE.AND P3, PT, RZ, UR18, PT ;  /* 0x00000012ff007c0c */ /* 0x000fda000bf65270 */
[----:B------:R-:W-:Y:S05]  /*17f0*/  @!P3 BRA `(.L_x_123) ;  /* 0x0000000000fcb947 */ /* 0x000fea0003800000 */
[----:B------:R-:W-:-:S09]  /*1800*/  UISETP.GE.U32.AND UP0, UPT, UR19, 0x7, UPT ;  /* 0x000000071300788c */ /* 0x000fd2000bf06070 */
[----:B------:R-:W-:Y:S05]  /*1810*/  BRA.U !UP0, `(.L_x_124) ;  /* 0x0000000108607547 */ /* 0x000fea000b800000 */
[----:B------:R-:W0:Y:S01]  /*1820*/  LDC.64 R16, c[0x0][0x390] ;  /* 0x0000e400ff107b82 */ /* 0x000e220000000a00 */
[----:B------:R-:W1:Y:S01]  /*1830*/  LDCU UR4, c[0x0][0x3c0] ;  /* 0x00007800ff0477ac */ /* 0x000e620008000800 */
[----:B------:R-:W-:-:S05]  /*1840*/  LEA R23, R18, R1, 0x2 ;  /* 0x0000000112177211 */ /* 0x000fca00078e10ff */
[----:B------:R-:W2:Y:S01]  /*1850*/  LDL.128 R8, [R23+0x10] ;  /* 0x0000100017087983 */ /* 0x000ea20000100c00 */
[----:B-1----:R-:W-:-:S04]  /*1860*/  IMAD R5, R13, UR4, R18 ;  /* 0x000000040d057c24 */ /* 0x002fc8000f8e0212 */
[----:B0-----:R-:W-:Y:S02]  /*1870*/  IMAD.WIDE R16, R5, 0x4, R16 ;  /* 0x0000000405107825 */ /* 0x001fe400078e0210 */
[----:B------:R-:W3:Y:S04]  /*1880*/  LDL.128 R4, [R23] ;  /* 0x0000000017047983 */ /* 0x000ee80000100c00 */
[----:B------:R-:W3:Y:S04]  /*1890*/  LDG.E R26, desc[UR14][R16.64] ;  /* 0x0000000e101a7981 */ /* 0x000ee8000c1e1900 */
[----:B------:R-:W4:Y:S04]  /*18a0*/  LDG.E R25, desc[UR14][R16.64+0x4] ;  /* 0x0000040e10197981 */ /* 0x000f28000c1e1900 */
[----:B------:R-:W5:Y:S04]  /*18b0*/  LDG.E R36, desc[UR14][R16.64+0x8] ;  /* 0x0000080e10247981 */ /* 0x000f68000c1e1900 */
[----:B------:R-:W2:Y:S04]  /*18c0*/  LDG.E R20, desc[UR14][R16.64+0xc] ;  /* 0x00000c0e10147981 */ /* 0x000ea8000c1e1900 */
[----:B------:R-:W2:Y:S04]  /*18d0*/  LDG.E R21, desc[UR14][R16.64+0x10] ;  /* 0x0000100e10157981 */ /* 0x000ea8000c1e1900 */
[----:B------:R-:W2:Y:S04]  /*18e0*/  LDG.E R22, desc[UR14][R16.64+0x14] ;  /* 0x0000140e10167981 */ /* 0x000ea8000c1e1900 */
[----:B------:R-:W2:Y:S04]  /*18f0*/  LDG.E R19, desc[UR14][R16.64+0x18] ;  /* 0x0000180e10137981 */ /* 0x000ea8000c1e1900 */
[----:B------:R-:W2:Y:S01]  /*1900*/  LDG.E R24, desc[UR14][R16.64+0x1c] ;  /* 0x00001c0e10187981 */ /* 0x000ea2000c1e1900 */
[----:B------:R-:W-:Y:S01]  /*1910*/  IADD3 R18, PT, PT, R18, 0x8, RZ ;  /* 0x0000000812127810 */ /* 0x000fe20007ffe0ff */
[----:B---3--:R-:W-:-:S04]  /*1920*/  FFMA R4, R26, R4, R15 ;  /* 0x000000041a047223 */ /* 0x008fc8000000000f */
[----:B----4-:R-:W-:-:S04]  /*1930*/  FFMA R5, R25, R5, R4 ;  /* 0x0000000519057223 */ /* 0x010fc80000000004 */
[----:B-----5:R-:W-:-:S04]  /*1940*/  FFMA R5, R36, R6, R5 ;  /* 0x0000000624057223 */ /* 0x020fc80000000005 */
[----:B--2---:R-:W-:-:S04]  /*1950*/  FFMA R20, R20, R7, R5 ;  /* 0x0000000714147223 */ /* 0x004fc80000000005 */
[----:B------:R-:W-:-:S04]  /*1960*/  FFMA R21, R21, R8, R20 ;  /* 0x0000000815157223 */ /* 0x000fc80000000014 */
[----:B------:R-:W-:-:S04]  /*1970*/  FFMA R22, R22, R9, R21 ;  /* 0x0000000916167223 */ /* 0x000fc80000000015 */
[----:B------:R-:W-:-:S04]  /*1980*/  FFMA R19, R19, R10, R22 ;  /* 0x0000000a13137223 */ /* 0x000fc80000000016 */
[----:B------:R-:W-:-:S07]  /*1990*/  FFMA R15, R24, R11, R19 ;  /* 0x0000000b180f7223 */ /* 0x000fce0000000013 */
.L_x_124:
[----:B------:R-:W-:Y:S05]  /*19a0*/  @!P0 BRA `(.L_x_123) ;  /* 0x0000000000908947 */ /* 0x000fea0003800000 */
[----:B------:R-:W-:Y:S02]  /*19b0*/  UISETP.GE.U32.AND UP0, UPT, UR27, 0x3, UPT ;  /* 0x000000031b00788c */ /* 0x000fe4000bf06070 */
[----:B------:R-:W-:-:S07]  /*19c0*/  UISETP.NE.AND UP1, UPT, UR28, URZ, UPT ;  /* 0x000000ff1c00728c */ /* 0x000fce000bf25270 */
[----:B------:R-:W-:Y:S05]  /*19d0*/  BRA.U !UP0, `(.L_x_125) ;  /* 0x00000001083c7547 */ /* 0x000fea000b800000 */
[----:B------:R-:W0:Y:S01]  /*19e0*/  LDC.64 R8, c[0x0][0x390] ;  /* 0x0000e400ff087b82 */ /* 0x000e220000000a00 */
[----:B------:R-:W1:Y:S01]  /*19f0*/  LDCU UR4, c[0x0][0x3c0] ;  /* 0x00007800ff0477ac */ /* 0x000e620008000800 */
[----:B------:R-:W-:Y:S01]  /*1a00*/  LEA R4, R18, R1, 0x2 ;  /* 0x0000000112047211 */ /* 0x000fe200078e10ff */
[----:B-1----:R-:W-:-:S04]  /*1a10*/  IMAD R5, R13, UR4, R18 ;  /* 0x000000040d057c24 */ /* 0x002fc8000f8e0212 */
[----:B0-----:R-:W-:Y:S02]  /*1a20*/  IMAD.WIDE R8, R5, 0x4, R8 ;  /* 0x0000000405087825 */ /* 0x001fe400078e0208 */
[----:B------:R-:W2:Y:S04]  /*1a30*/  LDL.128 R4, [R4] ;  /* 0x0000000004047983 */ /* 0x000ea80000100c00 */
[----:B------:R-:W2:Y:S04]  /*1a40*/  LDG.E R10, desc[UR14][R8.64] ;  /* 0x0000000e080a7981 */ /* 0x000ea8000c1e1900 */
[----:B------:R-:W3:Y:S04]  /*1a50*/  LDG.E R11, desc[UR14][R8.64+0x4] ;  /* 0x0000040e080b7981 */ /* 0x000ee8000c1e1900 */
[----:B------:R-:W4:Y:S04]  /*1a60*/  LDG.E R16, desc[UR14][R8.64+0x8] ;  /* 0x0000080e08107981 */ /* 0x000f28000c1e1900 */
[----:B------:R-:W5:Y:S01]  /*1a70*/  LDG.E R17, desc[UR14][R8.64+0xc] ;  /* 0x00000c0e08117981 */ /* 0x000f62000c1e1900 */
[----:B------:R-:W-:Y:S01]  /*1a80*/  IADD3 R18, PT, PT, R18, 0x4, RZ ;  /* 0x0000000412127810 */ /* 0x000fe20007ffe0ff */
[----:B--2---:R-:W-:-:S04]  /*1a90*/  FFMA R10, R10, R4, R15 ;  /* 0x000000040a0a7223 */ /* 0x004fc8000000000f */
[----:B---3--:R-:W-:-:S04]  /*1aa0*/  FFMA R5, R11, R5, R10 ;  /* 0x000000050b057223 */ /* 0x008fc8000000000a */
[----:B----4-:R-:W-:-:S04]  /*1ab0*/  FFMA R6, R16, R6, R5 ;  /* 0x0000000610067223 */ /* 0x010fc80000000005 */
[----:B-----5:R-:W-:-:S07]  /*1ac0*/  FFMA R15, R17, R7, R6 ;  /* 0x00000007110f7223 */ /* 0x020fce0000000006 */
.L_x_125:
[----:B------:R-:W-:Y:S05]  /*1ad0*/  BRA.U !UP1, `(.L_x_123) ;  /* 0x0000000109447547 */ /* 0x000fea000b800000 */
[----:B------:R-:W0:Y:S01]  /*1ae0*/  LDC.64 R4, c[0x0][0x390] ;  /* 0x0000e400ff047b82 */ /* 0x000e220000000a00 */
[----:B------:R-:W1:Y:S02]  /*1af0*/  LDCU UR4, c[0x0][0x3c0] ;  /* 0x00007800ff0477ac */ /* 0x000e640008000800 */
[----:B-1----:R-:W-:Y:S01]  /*1b00*/  IMAD R13, R13, UR4, R18 ;  /* 0x000000040d0d7c24 */ /* 0x002fe2000f8e0212 */
[----:B------:R-:W-:-:S03]  /*1b10*/  LEA R18, R18, R1, 0x2 ;  /* 0x0000000112127211 */ /* 0x000fc600078e10ff */
[----:B0-----:R-:W-:Y:S02]  /*1b20*/  IMAD.WIDE R4, R13, 0x4, R4 ;  /* 0x000000040d047825 */ /* 0x001fe400078e0204 */
[----:B------:R-:W2:Y:S04]  /*1b30*/  LDL.64 R6, [R18] ;  /* 0x0000000012067983 */ /* 0x000ea80000100a00 */
[----:B------:R-:W2:Y:S01]  /*1b40*/  LDG.E R8, desc[UR14][R4.64] ;  /* 0x0000000e04087981 */ /* 0x000ea2000c1e1900 */
[----:B------:R-:W-:Y:S01]  /*1b50*/  UISETP.NE.AND UP0, UPT, UR28, 0x1, UPT ;  /* 0x000000011c00788c */ /* 0x000fe2000bf05270 */
[----:B--2---:R-:W-:-:S08]  /*1b60*/  FFMA R15, R8, R6, R15 ;  /* 0x00000006080f7223 */ /* 0x004fd0000000000f */
[----:B------:R-:W-:Y:S05]  /*1b70*/  BRA.U !UP0, `(.L_x_123) ;  /* 0x00000001081c7547 */ /* 0x000fea000b800000 */
[----:B------:R-:W-:Y:S01]  /*1b80*/  UISETP.NE.AND UP0, UPT, UR28, 0x2, UPT ;  /* 0x000000021c00788c */ /* 0x000fe2000bf05270 */
[----:B------:R-:W2:Y:S04]  /*1b90*/  LDG.E R6, desc[UR14][R4.64+0x4] ;  /* 0x0000040e04067981 */ /* 0x000ea8000c1e1900 */
[----:B------:R-:W3:Y:S01]  /*1ba0*/  LDL R18, [R18+0x8] ;  /* 0x0000080012127983 */ /* 0x000ee20000100800 */
[----:B------:R-:W-:-:S13]  /*1bb0*/  PLOP3.LUT P4, PT, PT, PT, UP0, 0x80, 0x8 ;  /* 0x000000000008781c */ /* 0x000fda0003f8f008 */
[----:B------:R-:W3:Y:S01]  /*1bc0*/  @P4 LDG.E R8, desc[UR14][R4.64+0x8] ;  /* 0x0000080e04084981 */ /* 0x000ee2000c1e1900 */
[----:B--2---:R-:W-:-:S04]  /*1bd0*/  FFMA R15, R6, R7, R15 ;  /* 0x00000007060f7223 */ /* 0x004fc8000000000f */
[----:B---3--:R-:W-:-:S07]  /*1be0*/  @P4 FFMA R15, R8, R18, R15 ;  /* 0x00000012080f4223 */ /* 0x008fce000000000f */
.L_x_123:
[----:B------:R-:W0:Y:S01]  /*1bf0*/  LDCU UR4, c[0x0][0x3c0] ;  /* 0x00007800ff0477ac */ /* 0x000e220008000800 */
[C---:B------:R-:W-:Y:S02]  /*1c00*/  LEA R4, R14.reuse, R3, 0x2 ;  /* 0x000000030e047211 */ /* 0x040fe400078e10ff */
[----:B------:R-:W-:-:S03]  /*1c10*/  IADD3 R14, PT, PT, R14, 0x1, RZ ;  /* 0x000000010e0e7810 */ /* 0x000fc60007ffe0ff */
[----:B------:R2:W-:Y:S01]  /*1c20*/  STL [R4], R15 ;  /* 0x0000000f04007387 */ /* 0x0005e20000100800 */
[----:B0-----:R-:W-:-:S13]  /*1c30*/  ISETP.NE.AND P4, PT, R14, UR4, PT ;  /* 0x000000040e007c0c */ /* 0x001fda000bf85270 */
[----:B--2---:R-:W-:Y:S05]  /*1c40*/  @P4 BRA `(.L_x_126) ;  /* 0xfffffff800104947 */ /* 0x004fea000383ffff */
[----:B------:R-:W-:Y:S01]  /*1c50*/  HFMA2 R35, -RZ, RZ, 0, 0 ;  /* 0x00000000ff237431 */ /* 0x000fe200000001ff */
[----:B------:R-:W-:Y:S01]  /*1c60*/  MOV R20, RZ ;  /* 0x000000ff00147202 */ /* 0x000fe20000000f00 */
[----:B------:R-:W-:Y:S06]  /*1c70*/  @!P1 BRA `(.L_x_127) ;  /* 0x00000000007c9947 */ /* 0x000fec0003800000 */
[----:B------:R-:W-:Y:S02]  /*1c80*/  MOV R35, RZ ;  /* 0x000000ff00237202 */ /* 0x000fe40000000f00 */
[----:B------:R-:W-:-:S07]  /*1c90*/  MOV R36, RZ ;  /* 0x000000ff00247202 */ /* 0x000fce0000000f00 */
.L_x_128:
[----:B------:R-:W-:-:S05]  /*1ca0*/  LEA R37, R36, R1, 0x2 ;  /* 0x0000000124257211 */ /* 0x000fca00078e10ff */
[----:B------:R-:W2:Y:S04]  /*1cb0*/  LDL.128 R20, [R37] ;  /* 0x0000000025147983 */ /* 0x000ea80000100c00 */
[----:B------:R-:W2:Y:S04]  /*1cc0*/  LDL.128 R24, [R37+0x80] ;  /* 0x0000800025187983 */ /* 0x000ea80000100c00 */
[----:B------:R-:W3:Y:S04]  /*1cd0*/  LDL.128 R4, [R37+0x10] ;  /* 0x0000100025047983 */ /* 0x000ee80000100c00 */
[----:B------:R-:W3:Y:S04]  /*1ce0*/  LDL.128 R8, [R37+0x90] ;  /* 0x0000900025087983 */ /* 0x000ee80000100c00 */
[----:B------:R-:W4:Y:S04]  /*1cf0*/  LDL.128 R12, [R37+0x20] ;  /* 0x00002000250c7983 */ /* 0x000f280000100c00 */
[----:B------:R-:W4:Y:S01]  /*1d00*/  LDL.128 R16, [R37+0xa0] ;  /* 0x0000a00025107983 */ /* 0x000f220000100c00 */
[----:B--2---:R-:W-:-:S04]  /*1d10*/  FFMA R20, R20, R24, R35 ;  /* 0x0000001814147223 */ /* 0x004fc80000000023 */
[----:B------:R-:W-:-:S04]  /*1d20*/  FFMA R21, R21, R25, R20 ;  /* 0x0000001915157223 */ /* 0x000fc80000000014 */
[----:B------:R-:W-:-:S04]  /*1d30*/  FFMA R22, R22, R26, R21 ;  /* 0x0000001a16167223 */ /* 0x000fc80000000015 */
[----:B------:R-:W-:Y:S02]  /*1d40*/  FFMA R23, R23, R27, R22 ;  /* 0x0000001b17177223 */ /* 0x000fe40000000016 */
[----:B------:R-:W2:Y:S02]  /*1d50*/  LDL.128 R24, [R37+0xb0] ;  /* 0x0000b00025187983 */ /* 0x000ea40000100c00 */
[----:B---3--:R-:W-:Y:S02]  /*1d60*/  FFMA R4, R4, R8, R23 ;  /* 0x0000000804047223 */ /* 0x008fe40000000017 */
[----:B------:R-:W2:Y:S02]  /*1d70*/  LDL.128 R20, [R37+0x30] ;  /* 0x0000300025147983 */ /* 0x000ea40000100c00 */
[----:B------:R-:W-:-:S04]  /*1d80*/  FFMA R5, R5, R9, R4 ;  /* 0x0000000905057223 */ /* 0x000fc80000000004 */
[----:B------:R-:W-:-:S04]  /*1d90*/  FFMA R6, R6, R10, R5 ;  /* 0x0000000a06067223 */ /* 0x000fc80000000005 */
[----:B------:R-:W-:-:S04]  /*1da0*/  FFMA R7, R7, R11, R6 ;  /* 0x0000000b07077223 */ /* 0x000fc80000000006 */
[----:B----4-:R-:W-:-:S04]  /*1db0*/  FFMA R12, R12, R16, R7 ;  /* 0x000000100c0c7223 */ /* 0x010fc80000000007 */
[----:B------:R-:W-:Y:S01]  /*1dc0*/  FFMA R13, R13, R17, R12 ;  /* 0x000000110d0d7223 */ /* 0x000fe2000000000c */
[----:B------:R-:W-:-:S03]  /*1dd0*/  IADD3 R36, PT, PT, R36, 0x10, RZ ;  /* 0x0000001024247810 */ /* 0x000fc60007ffe0ff */
[----:B------:R-:W-:Y:S01]  /*1de0*/  FFMA R14, R14, R18, R13 ;  /* 0x000000120e0e7223 */ /* 0x000fe2000000000d */
        /* <DEDUP_REMOVED lines=8> */
.L_x_127:
[----:B------:R-:W-:Y:S05]  /*1e70*/  @!P3 BRA `(.L_x_129) ;  /* 0x0000000000a4b947 */ /* 0x000fea0003800000 */
[----:B------:R-:W-:-:S09]  /*1e80*/  UISETP.GE.U32.AND UP0, UPT, UR19, 0x7, UPT ;  /* 0x000000071300788c */ /* 0x000fd2000bf06070 */
[----:B------:R-:W-:Y:S05]  /*1e90*/  BRA.U !UP0, `(.L_x_130) ;  /* 0x0000000108387547 */ /* 0x000fea000b800000 */
[----:B------:R-:W-:-:S05]  /*1ea0*/  LEA R21, R20, R1, 0x2 ;  /* 0x0000000114157211 */ /* 0x000fca00078e10ff */
[----:B------:R-:W2:Y:S04]  /*1eb0*/  LDL.128 R4, [R21] ;  /* 0x0000000015047983 */ /* 0x000ea80000100c00 */
[----:B------:R-:W2:Y:S04]  /*1ec0*/  LDL.128 R8, [R21+0x80] ;  /* 0x0000800015087983 */ /* 0x000ea80000100c00 */
[----:B------:R-:W3:Y:S04]  /*1ed0*/  LDL.128 R12, [R21+0x10] ;  /* 0x00001000150c7983 */ /* 0x000ee80000100c00 */
[----:B------:R-:W3:Y:S01]  /*1ee0*/  LDL.128 R16, [R21+0x90] ;  /* 0x0000900015107983 */ /* 0x000ee20000100c00 */
[----:B------:R-:W-:Y:S01]  /*1ef0*/  IADD3 R20, PT, PT, R20, 0x8, RZ ;  /* 0x0000000814147810 */ /* 0x000fe20007ffe0ff */
[----:B--2---:R-:W-:-:S04]  /*1f00*/  FFMA R4, R4, R8, R35 ;  /* 0x0000000804047223 */ /* 0x004fc80000000023 */
[----:B------:R-:W-:-:S04]  /*1f10*/  FFMA R5, R5, R9, R4 ;  /* 0x0000000905057223 */ /* 0x000fc80000000004 */
[----:B------:R-:W-:-:S04]  /*1f20*/  FFMA R6, R6, R10, R5 ;  /* 0x0000000a06067223 */ /* 0x000fc80000000005 */
[----:B------:R-:W-:-:S04]  /*1f30*/  FFMA R7, R7, R11, R6 ;  /* 0x0000000b07077223 */ /* 0x000fc80000000006 */
[----:B---3--:R-:W-:-:S04]  /*1f40*/  FFMA R12, R12, R16, R7 ;  /* 0x000000100c0c7223 */ /* 0x008fc80000000007 */
[----:B------:R-:W-:-:S04]  /*1f50*/  FFMA R13, R13, R17, R12 ;  /* 0x000000110d0d7223 */ /* 0x000fc8000000000c */
[----:B------:R-:W-:-:S04]  /*1f60*/  FFMA R14, R14, R18, R13 ;  /* 0x000000120e0e7223 */ /* 0x000fc8000000000d */
[----:B------:R-:W-:-:S07]  /*1f70*/  FFMA R35, R15, R19, R14 ;  /* 0x000000130f237223 */ /* 0x000fce000000000e */
.L_x_130:
[----:B------:R-:W-:Y:S05]  /*1f80*/  @!P0 BRA `(.L_x_129) ;  /* 0x0000000000608947 */ /* 0x000fea0003800000 */
[----:B------:R-:W-:Y:S02]  /*1f90*/  UISETP.GE.U32.AND UP0, UPT, UR27, 0x3, UPT ;  /* 0x000000031b00788c */ /* 0x000fe4000bf06070 */
[----:B------:R-:W-:-:S07]  /*1fa0*/  UISETP.NE.AND UP1, UPT, UR28, URZ, UPT ;  /* 0x000000ff1c00728c */ /* 0x000fce000bf25270 */
[----:B------:R-:W-:Y:S05]  /*1fb0*/  BRA.U !UP0, `(.L_x_131) ;  /* 0x0000000108207547 */ /* 0x000fea000b800000 */
[----:B------:R-:W-:-:S05]  /*1fc0*/  LEA R12, R20, R1, 0x2 ;  /* 0x00000001140c7211 */ /* 0x000fca00078e10ff */
[----:B------:R-:W2:Y:S04]  /*1fd0*/  LDL.128 R4, [R12] ;  /* 0x000000000c047983 */ /* 0x000ea80000100c00 */
[----:B------:R-:W2:Y:S01]  /*1fe0*/  LDL.128 R8, [R12+0x80] ;  /* 0x000080000c087983 */ /* 0x000ea20000100c00 */
[----:B------:R-:W-:Y:S01]  /*1ff0*/  IADD3 R20, PT, PT, R20, 0x4, RZ ;  /* 0x0000000414147810 */ /* 0x000fe20007ffe0ff */
[----:B--2---:R-:W-:-:S04]  /*2000*/  FFMA R4, R4, R8, R35 ;  /* 0x0000000804047223 */ /* 0x004fc80000000023 */
[----:B------:R-:W-:-:S04]  /*2010*/  FFMA R5, R5, R9, R4 ;  /* 0x0000000905057223 */ /* 0x000fc80000000004 */
[----:B------:R-:W-:-:S04]  /*2020*/  FFMA R6, R6, R10, R5 ;  /* 0x0000000a06067223 */ /* 0x000fc80000000005 */
[----:B------:R-:W-:-:S07]  /*2030*/  FFMA R35, R7, R11, R6 ;  /* 0x0000000b07237223 */ /* 0x000fce0000000006 */
.L_x_131:
[----:B------:R-:W-:Y:S05]  /*2040*/  BRA.U !UP1, `(.L_x_129) ;  /* 0x0000000109307547 */ /* 0x000fea000b800000 */
[----:B------:R-:W-:-:S05]  /*2050*/  LEA R20, R20, R1, 0x2 ;  /* 0x0000000114147211 */ /* 0x000fca00078e10ff */
[----:B------:R-:W2:Y:S04]  /*2060*/  LDL.64 R4, [R20] ;  /* 0x0000000014047983 */ /* 0x000ea80000100a00 */
[----:B------:R-:W2:Y:S01]  /*2070*/  LDL.64 R6, [R20+0x80] ;  /* 0x0000800014067983 */ /* 0x000ea20000100a00 */
[----:B------:R-:W-:Y:S01]  /*2080*/  UISETP.NE.AND UP0, UPT, UR28, 0x1, UPT ;  /* 0x000000011c00788c */ /* 0x000fe2000bf05270 */
[----:B--2---:R-:W-:-:S08]  /*2090*/  FFMA R35, R4, R6, R35 ;  /* 0x0000000604237223 */ /* 0x004fd00000000023 */
[----:B------:R-:W-:Y:S05]  /*20a0*/  BRA.U !UP0, `(.L_x_129) ;  /* 0x0000000108187547 */ /* 0x000fea000b800000 */
[----:B------:R-:W2:Y:S04]  /*20b0*/  LDL R4, [R20+0x8] ;  /* 0x0000080014047983 */ /* 0x000ea80000100800 */
[----:B------:R-:W2:Y:S01]  /*20c0*/  LDL R6, [R20+0x88] ;  /* 0x0000880014067983 */ /* 0x000ea20000100800 */
[----:B------:R-:W-:Y:S01]  /*20d0*/  UISETP.NE.AND UP0, UPT, UR28, 0x2, UPT ;  /* 0x000000021c00788c */ /* 0x000fe2000bf05270 */
[----:B------:R-:W-:-:S05]  /*20e0*/  FFMA R35, R5, R7, R35 ;  /* 0x0000000705237223 */ /* 0x000fca0000000023 */
[----:B------:R-:W-:-:S13]  /*20f0*/  PLOP3.LUT P0, PT, PT, PT, UP0, 0x80, 0x8 ;  /* 0x000000000008781c */ /* 0x000fda0003f0f008 */
[----:B--2---:R-:W-:-:S07]  /*2100*/  @P0 FFMA R35, R4, R6, R35 ;  /* 0x0000000604230223 */ /* 0x004fce0000000023 */
.L_x_129:
[----:B------:R-:W0:Y:S02]  /*2110*/  LDC.64 R4, c[0x0][0x398] ;  /* 0x0000e600ff047b82 */ /* 0x000e240000000a00 */
[----:B0-----:R-:W-:-:S06]  /*2120*/  IMAD.WIDE.U32 R4, R31, 0x4, R4 ;  /* 0x000000041f047825 */ /* 0x001fcc00078e0004 */
[----:B------:R-:W2:Y:S01]  /*2130*/  LDG.E R4, desc[UR14][R4.64] ;  /* 0x0000000e04047981 */ /* 0x000ea2000c1e1900 */
[----:B------:R-:W-:Y:S02]  /*2140*/  HFMA2 R6, -RZ, RZ, 1.75, 0 ;  /* 0x3f000000ff067431 */ /* 0x000fe400000001ff */
[----:B------:R-:W-:Y:S01]  /*2150*/  FMUL R35, R35, -0.5 ;  /* 0xbf00000023237820 */ /* 0x000fe20000400000 */
[----:B------:R-:W-:-:S03]  /*2160*/  MOV R7, 0x437c0000 ;  /* 0x437c000000077802 */ /* 0x000fc60000000f00 */
[----:B------:R-:W-:-:S04]  /*2170*/  FFMA.SAT R6, R35, 0.0057249800302088260651, R6 ;  /* 0x3bbb989d23067823 */ /* 0x000fc80000002006 */
[----:B------:R-:W-:-:S04]  /*2180*/  FFMA.RM R6, R6, R7, 12582913 ;  /* 0x4b40000106067423 */ /* 0x000fc80000004007 */
[----:B------:R-:W-:-:S04]  /*2190*/  FADD R8, R6, -12583039 ;  /* 0xcb40007f06087421 */ /* 0x000fc80000000000 */
[----:B------:R-:W-:-:S04]  /*21a0*/  FFMA R8, R35, 1.4426950216293334961, -R8 ;  /* 0x3fb8aa3b23087823 */ /* 0x000fc80000000808 */
[----:B------:R-:W-:-:S04]  /*21b0*/  FFMA R8, R35, 1.925963033500011079e-08, R8 ;  /* 0x32a5706023087823 */ /* 0x000fc80000000008 */
[----:B------:R-:W0:Y:S01]  /*21c0*/  MUFU.EX2 R7, R8 ;  /* 0x0000000800077308 */ /* 0x000e220000000800 */
[----:B--2---:R-:W-:-:S07]  /*21d0*/  FMUL R10, R33, R4 ;  /* 0x00000004210a7220 */ /* 0x004fce0000400000 */
[----:B------:R1:W2:Y:S01]  /*21e0*/  MUFU.RSQ R9, R10 ;  /* 0x0000000a00097308 */ /* 0x0002a20000001400 */
[----:B------:R-:W-:-:S04]  /*21f0*/  IADD3 R4, PT, PT, R10, -0xd000000, RZ ;  /* 0xf30000000a047810 */ /* 0x000fc80007ffe0ff */
[----:B------:R-:W-:Y:S02]  /*2200*/  ISETP.GT.U32.AND P0, PT, R4, 0x727fffff, PT ;  /* 0x727fffff0400780c */ /* 0x000fe40003f04070 */
[----:B------:R-:W-:-:S05]  /*2210*/  SHF.L.U32 R4, R6, 0x17, RZ ;  /* 0x0000001706047819 */ /* 0x000fca00000006ff */
[----:B0-----:R-:W-:-:S06]  /*2220*/  FMUL R4, R4, R7 ;  /* 0x0000000704047220 */ /* 0x001fcc0000400000 */
[----:B-12---:R-:W-:Y:S05]  /*2230*/  @!P0 BRA `(.L_x_132) ;  /* 0x00000000001c8947 */ /* 0x006fea0003800000 */
[----:B------:R-:W-:Y:S01]  /*2240*/  BSSY.RECONVERGENT B1, `(.L_x_133) ;  /* 0x0000004000017945 */ /* 0x000fe20003800200 */
[----:B------:R-:W-:Y:S02]  /*2250*/  MOV R5, R10 ;  /* 0x0000000a00057202 */ /* 0x000fe40000000f00 */
[----:B------:R-:W-:-:S07]  /*2260*/  MOV R18, 0x2280 ;  /* 0x0000228000127802 */ /* 0x000fce0000000f00 */
[----:B------:R-:W-:Y:S05]  /*2270*/  CALL.REL.NOINC `($__internal_0_$__cuda_sm20_sqrt_rn_f32_slowpath) ;  /* 0x0000003c00907944 */ /* 0x000fea0003c00000 */
[----:B------:R-:W-:Y:S05]  /*2280*/  BSYNC.RECONVERGENT B1 ;  /* 0x0000000000017941 */ /* 0x000fea0003800200 */
.L_x_133:
[----:B------:R-:W-:Y:S01]  /*2290*/  MOV R5, R20 ;  /* 0x0000001400057202 */ /* 0x000fe20000000f00 */
[----:B------:R-:W-:Y:S06]  /*22a0*/  BRA `(.L_x_134) ;  /* 0x0000000000107947 */ /* 0x000fec0003800000 */
.L_x_132:
[----:B------:R-:W-:Y:S01]  /*22b0*/  FMUL.FTZ R5, R10, R9 ;  /* 0x000000090a057220 */ /* 0x000fe20000410000 */
[----:B------:R-:W-:-:S03]  /*22c0*/  FMUL.FTZ R7, R9, 0.5 ;  /* 0x3f00000009077820 */ /* 0x000fc60000410000 */
[----:B------:R-:W-:-:S04]  /*22d0*/  FFMA R6, -R5, R5, R10 ;  /* 0x0000000505067223 */ /* 0x000fc8000000010a */
[----:B------:R-:W-:-:S07]  /*22e0*/  FFMA R5, R6, R7, R5 ;  /* 0x0000000706057223 */ /* 0x000fce0000000005 */
.L_x_134:
[----:B------:R-:W0:Y:S01]  /*22f0*/  MUFU.RCP R6, R5 ;  /* 0x0000000500067308 */ /* 0x000e220000001000 */
[----:B------:R-:W-:Y:S07]  /*2300*/  BSSY.RECONVERGENT B3, `(.L_x_135) ;  /* 0x000000c000037945 */ /* 0x000fee0003800200 */
[----:B------:R-:W1:Y:S01]  /*2310*/  FCHK P0, R4, R5 ;  /* 0x0000000504007302 */ /* 0x000e620000000000 */
[----:B0-----:R-:W-:-:S04]  /*2320*/  FFMA R7, R6, -R5, 1 ;  /* 0x3f80000006077423 */ /* 0x001fc80000000805 */
[----:B------:R-:W-:-:S04]  /*2330*/  FFMA R7, R6, R7, R6 ;  /* 0x0000000706077223 */ /* 0x000fc80000000006 */
[----:B------:R-:W-:-:S04]  /*2340*/  FFMA R6, R4, R7, RZ ;  /* 0x0000000704067223 */ /* 0x000fc800000000ff */
[----:B------:R-:W-:-:S04]  /*2350*/  FFMA R8, R6, -R5, R4 ;  /* 0x8000000506087223 */ /* 0x000fc80000000004 */
[----:B------:R-:W-:Y:S01]  /*2360*/  FFMA R8, R7, R8, R6 ;  /* 0x0000000807087223 */ /* 0x000fe20000000006 */
[----:B-1----:R-:W-:Y:S06]  /*2370*/  @!P0 BRA `(.L_x_136) ;  /* 0x0000000000108947 */ /* 0x002fec0003800000 */
[----:B------:R-:W-:Y:S02]  /*2380*/  MOV R23, R4 ;  /* 0x0000000400177202 */ /* 0x000fe40000000f00 */
[----:B------:R-:W-:-:S07]  /*2390*/  MOV R20, 0x23b0 ;  /* 0x000023b000147802 */ /* 0x000fce0000000f00 */
[----:B------:R-:W-:Y:S05]  /*23a0*/  CALL.REL.NOINC `($__internal_1_$__cuda_sm3x_div_rn_noftz_f32_slowpath) ;  /* 0x0000003c00987944 */ /* 0x000fea0003c00000 */
[----:B------:R-:W-:-:S07]  /*23b0*/  MOV R8, R5 ;  /* 0x0000000500087202 */ /* 0x000fce0000000f00 */
.L_x_136:
[----:B------:R-:W-:Y:S05]  /*23c0*/  BSYNC.RECONVERGENT B3 ;  /* 0x0000000000037941 */ /* 0x000fea0003800200 */
.L_x_135:
[----:B------:R-:W0:Y:S01]  /*23d0*/  LDC.64 R4, c[0x0][0x3a0] ;  /* 0x0000e800ff047b82 */ /* 0x000e220000000a00 */
[----:B------:R-:W1:Y:S07]  /*23e0*/  LDCU UR4, c[0x0][0x3c4] ;  /* 0x00007880ff0477ac */ /* 0x000e6e0008000800 */
[----:B------:R-:W2:Y:S01]  /*23f0*/  LDC.64 R6, c[0x0][0x3a8] ;  /* 0x0000ea00ff067b82 */ /* 0x000ea20000000a00 */
[----:B0-----:R-:W-:-:S06]  /*2400*/  IMAD.WIDE.U32 R4, R31, 0x4, R4 ;  /* 0x000000041f047825 */ /* 0x001fcc00078e0004 */
[----:B------:R-:W3:Y:S01]  /*2410*/  LDG.E R5, desc[UR14][R4.64] ;  /* 0x0000000e04057981 */ /* 0x000ee2000c1e1900 */
[----:B------:R-:W-:Y:S02]  /*2420*/  IADD3 R9, PT, PT, R28, R31, RZ ;  /* 0x0000001f1c097210 */ /* 0x000fe40007ffe0ff */
[----:B------:R-:W-:-:S03]  /*2430*/  IADD3 R31, PT, PT, R31, 0x1, RZ ;  /* 0x000000011f1f7810 */ /* 0x000fc60007ffe0ff */
[----:B--2---:R-:W-:Y:S01]  /*2440*/  IMAD.WIDE R6, R9, 0x4, R6 ;  /* 0x0000000409067825 */ /* 0x004fe200078e0206 */
[----:B-1----:R-:W-:-:S03]  /*2450*/  ISETP.NE.AND P0, PT, R31, UR4, PT ;  /* 0x000000041f007c0c */ /* 0x002fc6000bf05270 */
[----:B---3--:R-:W-:-:S04]  /*2460*/  FMUL R9, R5, R8 ;  /* 0x0000000805097220 */ /* 0x008fc80000400000 */
[----:B------:R-:W-:Y:S01]  /*2470*/  FADD R32, R9, R32 ;  /* 0x0000002009207221 */ /* 0x000fe20000000000 */
[----:B------:R4:W-:Y:S05]  /*2480*/  STG.E desc[UR14][R6.64], R9 ;  /* 0x0000000906007986 */ /* 0x0009ea000c10190e */
[----:B------:R-:W-:Y:S05]  /*2490*/  @!P0 BRA `(.L_x_137) ;  /* 0x00000024000c8947 */ /* 0x000fea0003800000 */
[----:B------:R-:W-:Y:S05]  /*24a0*/  BRA `(.L_x_138) ;  /* 0xffffffe800407947 */ /* 0x000fea000383ffff */
.L_x_116:
[----:B------:R-:W-:-:S13]  /*24b0*/  ISETP.NE.AND P0, PT, R4, RZ, PT ;  /* 0x000000ff0400720c */ /* 0x000fda0003f05270 */
[----:B------:R-:W-:Y:S05]  /*24c0*/  @!P0 BRA `(.L_x_139) ;  /* 0x0000001000988947 */ /* 0x000fea0003800000 */
[----:B------:R-:W-:Y:S01]  /*24d0*/  ISETP.GE.U32.AND P0, PT, R5, 0x4, PT ;  /* 0x000000040500780c */ /* 0x000fe20003f06070 */
[----:B------:R-:W-:Y:S01]  /*24e0*/  HFMA2 R32, -RZ, RZ, 0, 0 ;  /* 0x00000000ff207431 */ /* 0x000fe200000001ff */
[----:B------:R-:W-:-:S11]  /*24f0*/  MOV R7, RZ ;  /* 0x000000ff00077202 */ /* 0x000fd60000000f00 */
[----:B------:R-:W-:Y:S05]  /*2500*/  @!P0 BRA `(.L_x_140) ;  /* 0x0000000800888947 */ /* 0x000fea0003800000 */
[----:B------:R-:W0:Y:S01]  /*2510*/  LDCU.64 UR10, c[0x0][0x398] ;  /* 0x00007300ff0a77ac */ /* 0x000e220008000a00 */
[----:B------:R-:W1:Y:S01]  /*2520*/  LDC.64 R8, c[0x0][0x3a8] ;  /* 0x0000ea00ff087b82 */ /* 0x000e620000000a00 */
[----:B------:R-:W2:Y:S01]  /*2530*/  MUFU.EX2 R7, -UR21 ;  /* 0x8000001500077d08 */ /* 0x000ea20008000800 */
[----:B------:R-:W-:Y:S01]  /*2540*/  MOV R32, RZ ;  /* 0x000000ff00207202 */ /* 0x000fe20000000f00 */
[----:B------:R-:W3:Y:S01]  /*2550*/  LDCU.64 UR12, c[0x0][0x3a0] ;  /* 0x00007400ff0c77ac */ /* 0x000ee20008000a00 */
[----:B------:R-:W-:Y:S02]  /*2560*/  MOV R6, R28 ;  /* 0x0000001c00067202 */ /* 0x000fe40000000f00 */
[----:B------:R-:W-:Y:S01]  /*2570*/  MOV R4, UR23 ;  /* 0x0000001700047c02 */ /* 0x000fe20008000f00 */
[----:B0-----:R-:W-:Y:S01]  /*2580*/  UIADD3 UR9, UP0, UPT, UR10, 0x8, URZ ;  /* 0x000000080a097890 */ /* 0x001fe2000ff1e0ff */
[----:B--2---:R-:W-:Y:S01]  /*2590*/  FMUL R7, R7, UR5 ;  /* 0x0000000507077c20 */ /* 0x004fe20008400000 */
[----:B---3--:R-:W-:-:S02]  /*25a0*/  UIADD3 UR4, UP1, UPT, UR12, 0x8, URZ ;  /* 0x000000080c047890 */ /* 0x008fc4000ff3e0ff */
[----:B------:R-:W-:Y:S02]  /*25b0*/  UIADD3.X UR10, UPT, UPT, URZ, UR11, URZ, UP0, !UPT ;  /* 0x0000000bff0a7290 */ /* 0x000fe400087fe4ff */
[----:B------:R-:W-:Y:S01]  /*25c0*/  MOV R14, UR9 ;  /* 0x00000009000e7c02 */ /* 0x000fe20008000f00 */
[----:B------:R-:W-:Y:S01]  /*25d0*/  UIADD3.X UR8, UPT, UPT, URZ, UR13, URZ, UP1, !UPT ;  /* 0x0000000dff087290 */ /* 0x000fe20008ffe4ff */
[----:B------:R-:W-:Y:S02]  /*25e0*/  MOV R12, UR4 ;  /* 0x00000004000c7c02 */ /* 0x000fe40008000f00 */
[----:B------:R-:W-:-:S03]  /*25f0*/  MOV R15, UR10 ;  /* 0x0000000a000f7c02 */ /* 0x000fc60008000f00 */
[----:B------:R-:W-:-:S07]  /*2600*/  MOV R13, UR8 ;  /* 0x00000008000d7c02 */ /* 0x000fce0008000f00 */
.L_x_161:
[----:B0-----:R-:W2:Y:S02]  /*2610*/  LDG.E R10, desc[UR14][R14.64+-0x8] ;  /* 0xfffff80e0e0a7981 */ /* 0x001ea4000c1e1900 */
[----:B--2---:R-:W-:Y:S01]  /*2620*/  FMUL R17, R33, R10 ;  /* 0x0000000a21117220 */ /* 0x004fe20000400000 */
[----:B-1----:R-:W-:-:S03]  /*2630*/  IMAD.WIDE R10, R6, 0x4, R8 ;  /* 0x00000004060a7825 */ /* 0x002fc600078e0208 */
[----:B------:R0:W1:Y:S01]  /*2640*/  MUFU.RSQ R16, R17 ;  /* 0x0000001100107308 */ /* 0x0000620000001400 */
[----:B------:R-:W-:-:S04]  /*2650*/  IADD3 R5, PT, PT, R17, -0xd000000, RZ ;  /* 0xf300000011057810 */ /* 0x000fc80007ffe0ff */
[----:B------:R-:W-:-:S13]  /*2660*/  ISETP.GT.U32.AND P0, PT, R5, 0x727fffff, PT ;  /* 0x727fffff0500780c */ /* 0x000fda0003f04070 */
[----:B01----:R-:W-:Y:S05]  /*2670*/  @!P0 BRA `(.L_x_141) ;  /* 0x0000000000188947 */ /* 0x003fea0003800000 */
[----:B------:R-:W-:Y:S01]  /*2680*/  BSSY.RECONVERGENT B1, `(.L_x_142) ;  /* 0x0000004000017945 */ /* 0x000fe20003800200 */
[----:B------:R-:W-:Y:S02]  /*2690*/  MOV R5, R17 ;  /* 0x0000001100057202 */ /* 0x000fe40000000f00 */
[----:B------:R-:W-:-:S07]  /*26a0*/  MOV R18, 0x26c0 ;  /* 0x000026c000127802 */ /* 0x000fce0000000f00 */
[----:B------:R-:W-:Y:S05]  /*26b0*/  CALL.REL.NOINC `($__internal_0_$__cuda_sm20_sqrt_rn_f32_slowpath) ;  /* 0x0000003800807944 */ /* 0x000fea0003c00000 */
[----:B------:R-:W-:Y:S05]  /*26c0*/  BSYNC.RECONVERGENT B1 ;  /* 0x0000000000017941 */ /* 0x000fea0003800200 */
.L_x_142:
[----:B------:R-:W-:Y:S05]  /*26d0*/  BRA `(.L_x_143) ;  /* 0x0000000000107947 */ /* 0x000fea0003800000 */
.L_x_141:
[----:B------:R-:W-:Y:S01]  /*26e0*/  FMUL.FTZ R20, R17, R16 ;  /* 0x0000001011147220 */ /* 0x000fe20000410000 */
[----:B------:R-:W-:-:S03]  /*26f0*/  FMUL.FTZ R16, R16, 0.5 ;  /* 0x3f00000010107820 */ /* 0x000fc60000410000 */
[----:B------:R-:W-:-:S04]  /*2700*/  FFMA R5, -R20, R20, R17 ;  /* 0x0000001414057223 */ /* 0x000fc80000000111 */
[----:B------:R-:W-:-:S07]  /*2710*/  FFMA R20, R5, R16, R20 ;  /* 0x0000001005147223 */ /* 0x000fce0000000014 */
.L_x_143:
        /* <DEDUP_REMOVED lines=10> */
[----:B------:R-:W-:Y:S02]  /*27c0*/  MOV R23, R7 ;  /* 0x0000000700177202 */ /* 0x000fe40000000f00 */
[----:B------:R-:W-:-:S07]  /*27d0*/  MOV R20, 0x27f0 ;  /* 0x000027f000147802 */ /* 0x000fce0000000f00 */
[----:B------:R-:W-:Y:S05]  /*27e0*/  CALL.REL.NOINC `($__internal_1_$__cuda_sm3x_div_rn_noftz_f32_slowpath) ;  /* 0x0000003800887944 */ /* 0x000fea0003c00000 */
.L_x_145:
[----:B------:R-:W-:Y:S05]  /*27f0*/  BSYNC.RECONVERGENT B3 ;  /* 0x0000000000037941 */ /* 0x000fea0003800200 */
.L_x_144:
[----:B------:R-:W2:Y:S02]  /*2800*/  LDG.E R16, desc[UR14][R12.64+-0x8] ;  /* 0xfffff80e0c107981 */ /* 0x000ea4000c1e1900 */
[----:B--2---:R-:W-:-:S05]  /*2810*/  FMUL R5, R16, R5 ;  /* 0x0000000510057220 */ /* 0x004fca0000400000 */
[----:B------:R0:W-:Y:S04]  /*2820*/  STG.E desc[UR14][R10.64], R5 ;  /* 0x000000050a007986 */ /* 0x0001e8000c10190e */
[----:B------:R-:W2:Y:S01]  /*2830*/  LDG.E R16, desc[UR14][R14.64+-0x4] ;  /* 0xfffffc0e0e107981 */ /* 0x000ea2000c1e1900 */
[----:B------:R-:W-:Y:S01]  /*2840*/  FADD R32, R5, R32 ;  /* 0x0000002005207221 */ /* 0x000fe20000000000 */
[----:B--2---:R-:W-:-:S04]  /*2850*/  FMUL R17, R33, R16 ;  /* 0x0000001021117220 */ /* 0x004fc80000400000 */
        /* <DEDUP_REMOVED lines=9> */
.L_x_147:
[----:B------:R-:W-:Y:S05]  /*28f0*/  BRA `(.L_x_148) ;  /* 0x0000000000107947 */ /* 0x000fea0003800000 */
.L_x_146:
[----:B------:R-:W-:Y:S01]  /*2900*/  FMUL.FTZ R20, R17, R18 ;  /* 0x0000001211147220 */ /* 0x000fe20000410000 */
[----:B------:R-:W-:-:S03]  /*2910*/  FMUL.FTZ R16, R18, 0.5 ;  /* 0x3f00000012107820 */ /* 0x000fc60000410000 */
[----:B------:R-:W-:-:S04]  /*2920*/  FFMA R5, -R20, R20, R17 ;  /* 0x0000001414057223 */ /* 0x000fc80000000111 */
[----:B------:R-:W-:-:S07]  /*2930*/  FFMA R20, R5, R16, R20 ;  /* 0x0000001005147223 */ /* 0x000fce0000000014 */
.L_x_148:
        /* <DEDUP_REMOVED lines=13> */
.L_x_150:
[----:B------:R-:W-:Y:S05]  /*2a10*/  BSYNC.RECONVERGENT B3 ;  /* 0x0000000000037941 */ /* 0x000fea0003800200 */
.L_x_149:
        /* <DEDUP_REMOVED lines=15> */
.L_x_152:
[----:B------:R-:W-:Y:S05]  /*2b10*/  BRA `(.L_x_153) ;  /* 0x0000000000107947 */ /* 0x000fea0003800000 */
.L_x_151:
[----:B------:R-:W-:Y:S01]  /*2b20*/  FMUL.FTZ R20, R17, R18 ;  /* 0x0000001211147220 */ /* 0x000fe20000410000 */
[----:B------:R-:W-:-:S03]  /*2b30*/  FMUL.FTZ R16, R18, 0.5 ;  /* 0x3f00000012107820 */ /* 0x000fc60000410000 */
[----:B------:R-:W-:-:S04]  /*2b40*/  FFMA R5, -R20, R20, R17 ;  /* 0x0000001414057223 */ /* 0x000fc80000000111 */
[----:B------:R-:W-:-:S07]  /*2b50*/  FFMA R20, R5, R16, R20 ;  /* 0x0000001005147223 */ /* 0x000fce0000000014 */
.L_x_153:
        /* <DEDUP_REMOVED lines=13> */
.L_x_155:
[----:B------:R-:W-:Y:S05]  /*2c30*/  BSYNC.RECONVERGENT B3 ;  /* 0x0000000000037941 */ /* 0x000fea0003800200 */
.L_x_154:
        /* <DEDUP_REMOVED lines=15> */
.L_x_157:
[----:B------:R-:W-:Y:S05]  /*2d30*/  BRA `(.L_x_158) ;  /* 0x0000000000107947 */ /* 0x000fea0003800000 */
.L_x_156:
[----:B------:R-:W-:Y:S01]  /*2d40*/  FMUL.FTZ R20, R17, R18 ;  /* 0x0000001211147220 */ /* 0x000fe20000410000 */
[----:B------:R-:W-:-:S03]  /*2d50*/  FMUL.FTZ R16, R18, 0.5 ;  /* 0x3f00000012107820 */ /* 0x000fc60000410000 */
[----:B------:R-:W-:-:S04]  /*2d60*/  FFMA R5, -R20, R20, R17 ;  /* 0x0000001414057223 */ /* 0x000fc80000000111 */
[----:B------:R-:W-:-:S07]  /*2d70*/  FFMA R20, R5, R16, R20 ;  /* 0x0000001005147223 */ /* 0x000fce0000000014 */
.L_x_158:
        /* <DEDUP_REMOVED lines=13> */
.L_x_160:
[----:B------:R-:W-:Y:S05]  /*2e50*/  BSYNC.RECONVERGENT B3 ;  /* 0x0000000000037941 */ /* 0x000fea0003800200 */
.L_x_159:
[----:B------:R0:W2:Y:S01]  /*2e60*/  LDG.E R16, desc[UR14][R12.64+0x4] ;  /* 0x0000040e0c107981 */ /* 0x0000a2000c1e1900 */
[----:B------:R-:W-:Y:S02]  /*2e70*/  IADD3 R4, PT, PT, R4, 0x4, RZ ;  /* 0x0000000404047810 */ /* 0x000fe40007ffe0ff */
[----:B------:R-:W-:Y:S02]  /*2e80*/  IADD3 R14, P1, PT, R14, 0x10, RZ ;  /* 0x000000100e0e7810 */ /* 0x000fe40007f3e0ff */
[----:B------:R-:W-:Y:S02]  /*2e90*/  ISETP.NE.AND P0, PT, R4, RZ, PT ;  /* 0x000000ff0400720c */ /* 0x000fe40003f05270 */
[----:B------:R-:W-:Y:S02]  /*2ea0*/  IADD3.X R15, PT, PT, RZ, R15, RZ, P1, !PT ;  /* 0x0000000fff0f7210 */ /* 0x000fe40000ffe4ff */
[----:B------:R-:W-:Y:S02]  /*2eb0*/  IADD3 R6, PT, PT, R6, 0x4, RZ ;  /* 0x0000000406067810 */ /* 0x000fe40007ffe0ff */
[----:B0-----:R-:W-:-:S04]  /*2ec0*/  IADD3 R12, P3, PT, R12, 0x10, RZ ;  /* 0x000000100c0c7810 */ /* 0x001fc80007f7e0ff */
[----:B------:R-:W-:Y:S01]  /*2ed0*/  IADD3.X R13, PT, PT, RZ, R13, RZ, P3, !PT ;  /* 0x0000000dff0d7210 */ /* 0x000fe20001ffe4ff */
[----:B--2---:R-:W-:-:S04]  /*2ee0*/  FMUL R5, R16, R5 ;  /* 0x0000000510057220 */ /* 0x004fc80000400000 */
[----:B------:R-:W-:Y:S01]  /*2ef0*/  FADD R32, R32, R5 ;  /* 0x0000000520207221 */ /* 0x000fe20000000000 */
[----:B------:R0:W-:Y:S01]  /*2f00*/  STG.E desc[UR14][R10.64+0xc], R5 ;  /* 0x00000c050a007986 */ /* 0x0001e2000c10190e */
[----:B------:R-:W-:Y:S05]  /*2f10*/  @P0 BRA `(.L_x_161) ;  /* 0xfffffff400bc0947 */ /* 0x000fea000383ffff */
[----:B------:R-:W-:-:S07]  /*2f20*/  MOV R7, UR20 ;  /* 0x0000001400077c02 */ /* 0x000fce0008000f00 */
.L_x_140:
[----:B------:R-:W-:-:S09]  /*2f30*/  UISETP.NE.AND UP0, UPT, UR24, URZ, UPT ;  /* 0x000000ff1800728c */ /* 0x000fd2000bf05270 */
[----:B------:R-:W-:Y:S05]  /*2f40*/  BRA.U !UP0, `(.L_x_137) ;  /* 0x0000001908607547 */ /* 0x000fea000b800000 */
[----:B------:R-:W-:-:S09]  /*2f50*/  UISETP.NE.AND UP0, UPT, UR16, URZ, UPT ;  /* 0x000000ff1000728c */ /* 0x000fd2000bf05270 */
[----:B------:R-:W-:Y:S05]  /*2f60*/  BRA.U !UP0, `(.L_x_162) ;  /* 0x0000000508347547 */ /* 0x000fea000b800000 */
[----:B------:R-:W1:Y:S02]  /*2f70*/  LDC.64 R12, c[0x0][0x398] ;  /* 0x0000e600ff0c7b82 */ /* 0x000e640000000a00 */
[----:B-1----:R-:W-:-:S05]  /*2f80*/  IMAD.WIDE.U32 R12, R7, 0x4, R12 ;  /* 0x00000004070c7825 */ /* 0x002fca00078e000c */
[----:B------:R-:W0:Y:S01]  /*2f90*/  LDG.E R4, desc[UR14][R12.64] ;  /* 0x0000000e0c047981 */ /* 0x000e22000c1e1900 */
[----:B------:R-:W1:Y:S01]  /*2fa0*/  MUFU.EX2 R8, -UR21 ;  /* 0x8000001500087d08 */ /* 0x000e620008000800 */
[----:B0-----:R-:W-:-:S07]  /*2fb0*/  FMUL R5, R33, R4 ;  /* 0x0000000421057220 */ /* 0x001fce0000400000 */
[----:B------:R0:W2:Y:S01]  /*2fc0*/  MUFU.RSQ R6, R5 ;  /* 0x0000000500067308 */ /* 0x0000a20000001400 */
[----:B------:R-:W-:-:S04]  /*2fd0*/  IADD3 R4, PT, PT, R5, -0xd000000, RZ ;  /* 0xf300000005047810 */ /* 0x000fc80007ffe0ff */
[----:B------:R-:W-:Y:S01]  /*2fe0*/  ISETP.GT.U32.AND P0, PT, R4, 0x727fffff, PT ;  /* 0x727fffff0400780c */ /* 0x000fe20003f04070 */
[----:B-1----:R-:W-:-:S12]  /*2ff0*/  FMUL R4, R8, UR5 ;  /* 0x0000000508047c20 */ /* 0x002fd80008400000 */
[----:B0-2---:R-:W-:Y:S05]  /*3000*/  @!P0 BRA `(.L_x_163) ;  /* 0x0000000000148947 */ /* 0x005fea0003800000 */
[----:B------:R-:W-:Y:S01]  /*3010*/  BSSY.RECONVERGENT B1, `(.L_x_164) ;  /* 0x0000003000017945 */ /* 0x000fe20003800200 */
[----:B------:R-:W-:-:S07]  /*3020*/  MOV R18, 0x3040 ;  /* 0x0000304000127802 */ /* 0x000fce0000000f00 */
[----:B------:R-:W-:Y:S05]  /*3030*/  CALL.REL.NOINC `($__internal_0_$__cuda_sm20_sqrt_rn_f32_slowpath) ;  /* 0x0000003000207944 */ /* 0x000fea0003c00000 */
[----:B------:R-:W-:Y:S05]  /*3040*/  BSYNC.RECONVERGENT B1 ;  /* 0x0000000000017941 */ /* 0x000fea0003800200 */
.L_x_164:
[----:B------:R-:W-:Y:S05]  /*3050*/  BRA `(.L_x_165) ;  /* 0x0000000000107947 */ /* 0x000fea0003800000 */
.L_x_163:
[----:B------:R-:W-:Y:S01]  /*3060*/  FMUL.FTZ R20, R5, R6 ;  /* 0x0000000605147220 */ /* 0x000fe20000410000 */
[----:B------:R-:W-:-:S03]  /*3070*/  FMUL.FTZ R6, R6, 0.5 ;  /* 0x3f00000006067820 */ /* 0x000fc60000410000 */
[----:B------:R-:W-:-:S04]  /*3080*/  FFMA R5, -R20, R20, R5 ;  /* 0x0000001414057223 */ /* 0x000fc80000000105 */
[----:B------:R-:W-:-:S07]  /*3090*/  FFMA R20, R5, R6, R20 ;  /* 0x0000000605147223 */ /* 0x000fce0000000014 */
.L_x_165:
        /* <DEDUP_REMOVED lines=13> */
.L_x_167:
[----:B------:R-:W-:Y:S05]  /*3170*/  BSYNC.RECONVERGENT B3 ;  /* 0x0000000000037941 */ /* 0x000fea0003800200 */
.L_x_166:
[----:B------:R-:W0:Y:S08]  /*3180*/  LDC.64 R10, c[0x0][0x3a0] ;  /* 0x0000e800ff0a7b82 */ /* 0x000e300000000a00 */
[----:B------:R-:W1:Y:S01]  /*3190*/  LDC.64 R8, c[0x0][0x3a8] ;  /* 0x0000ea00ff087b82 */ /* 0x000e620000000a00 */
[----:B0-----:R-:W-:-:S05]  /*31a0*/  IMAD.WIDE.U32 R10, R7, 0x4, R10 ;  /* 0x00000004070a7825 */ /* 0x001fca00078e000a */
[----:B------:R-:W2:Y:S01]  /*31b0*/  LDG.E R6, desc[UR14][R10.64] ;  /* 0x0000000e0a067981 */ /* 0x000ea2000c1e1900 */
[----:B------:R-:W-:-:S05]  /*31c0*/  IADD3 R15, PT, PT, R28, R7, RZ ;  /* 0x000000071c0f7210 */ /* 0x000fca0007ffe0ff */
[----:B-1----:R-:W-:-:S04]  /*31d0*/  IMAD.WIDE R8, R15, 0x4, R8 ;  /* 0x000000040f087825 */ /* 0x002fc800078e0208 */
        /* <DEDUP_REMOVED lines=14> */
.L_x_169:
[----:B------:R-:W-:Y:S05]  /*32c0*/  BRA `(.L_x_170) ;  /* 0x0000000000107947 */ /* 0x000fea0003800000 */
.L_x_168:
[----:B------:R-:W-:Y:S01]  /*32d0*/  FMUL.FTZ R20, R15, R14 ;  /* 0x0000000e0f147220 */ /* 0x000fe20000410000 */
[----:B------:R-:W-:-:S03]  /*32e0*/  FMUL.FTZ R6, R14, 0.5 ;  /* 0x3f0000000e067820 */ /* 0x000fc60000410000 */
[----:B------:R-:W-:-:S04]  /*32f0*/  FFMA R5, -R20, R20, R15 ;  /* 0x0000001414057223 */ /* 0x000fc8000000010f */
[----:B------:R-:W-:-:S07]  /*3300*/  FFMA R20, R5, R6, R20 ;  /* 0x0000000605147223 */ /* 0x000fce0000000014 */
.L_x_170:
        /* <DEDUP_REMOVED lines=13> */
.L_x_172:
[----:B------:R-:W-:Y:S05]  /*33e0*/  BSYNC.RECONVERGENT B3 ;  /* 0x0000000000037941 */ /* 0x000fea0003800200 */
.L_x_171:
[----:B------:R-:W2:Y:S01]  /*33f0*/  LDG.E R10, desc[UR14][R10.64+0x4] ;  /* 0x0000040e0a0a7981 */ /* 0x000ea2000c1e1900 */
[----:B------:R-:W-:Y:S01]  /*3400*/  IADD3 R7, PT, PT, R7, 0x2, RZ ;  /* 0x0000000207077810 */ /* 0x000fe20007ffe0ff */
[----:B--2---:R-:W-:-:S04]  /*3410*/  FMUL R5, R10, R5 ;  /* 0x000000050a057220 */ /* 0x004fc80000400000 */
[----:B------:R-:W-:Y:S01]  /*3420*/  FADD R32, R32, R5 ;  /* 0x0000000520207221 */ /* 0x000fe20000000000 */
[----:B------:R1:W-:Y:S06]  /*3430*/  STG.E desc[UR14][R8.64+0x4], R5 ;  /* 0x0000040508007986 */ /* 0x0003ec000c10190e */
.L_x_162:
[----:B------:R-:W-:-:S09]  /*3440*/  UISETP.NE.AND UP0, UPT, UR29, URZ, UPT ;  /* 0x000000ff1d00728c */ /* 0x000fd2000bf05270 */
[----:B------:R-:W-:Y:S05]  /*3450*/  BRA.U !UP0, `(.L_x_137) ;  /* 0x00000015081c7547 */ /* 0x000fea000b800000 */
[----:B01----:R-:W0:Y:S02]  /*3460*/  LDC.64 R4, c[0x0][0x398] ;  /* 0x0000e600ff047b82 */ /* 0x003e240000000a00 */
[----:B0-----:R-:W-:-:S06]  /*3470*/  IMAD.WIDE.U32 R4, R7, 0x4, R4 ;  /* 0x0000000407047825 */ /* 0x001fcc00078e0004 */
[----:B------:R-:W2:Y:S01]  /*3480*/  LDG.E R4, desc[UR14][R4.64] ;  /* 0x0000000e04047981 */ /* 0x000ea2000c1e1900 */
[----:B------:R-:W0:Y:S02]  /*3490*/  MUFU.EX2 R10, -UR21 ;  /* 0x80000015000a7d08 */ /* 0x000e240008000800 */
[----:B0-----:R-:W-:Y:S01]  /*34a0*/  FMUL R11, R10, UR5 ;  /* 0x000000050a0b7c20 */ /* 0x001fe20008400000 */
[----:B--2---:R-:W-:-:S05]  /*34b0*/  FMUL R8, R33, R4 ;  /* 0x0000000421087220 */ /* 0x004fca0000400000 */
        /* <DEDUP_REMOVED lines=9> */
.L_x_174:
[----:B------:R-:W-:Y:S01]  /*3550*/  MOV R5, R20 ;  /* 0x0000001400057202 */ /* 0x000fe20000000f00 */
[----:B------:R-:W-:Y:S06]  /*3560*/  BRA `(.L_x_175) ;  /* 0x0000000000107947 */ /* 0x000fec0003800000 */
.L_x_173:
[----:B------:R-:W-:Y:S01]  /*3570*/  FMUL.FTZ R5, R8, R9 ;  /* 0x0000000908057220 */ /* 0x000fe20000410000 */
[----:B------:R-:W-:-:S03]  /*3580*/  FMUL.FTZ R6, R9, 0.5 ;  /* 0x3f00000009067820 */ /* 0x000fc60000410000 */
[----:B------:R-:W-:-:S04]  /*3590*/  FFMA R4, -R5, R5, R8 ;  /* 0x0000000505047223 */ /* 0x000fc80000000108 */
[----:B------:R-:W-:-:S07]  /*35a0*/  FFMA R5, R4, R6, R5 ;  /* 0x0000000604057223 */ /* 0x000fce0000000005 */
.L_x_175:
        /* <DEDUP_REMOVED lines=13> */
.L_x_177:
[----:B------:R-:W-:Y:S05]  /*3680*/  BSYNC.RECONVERGENT B3 ;  /* 0x0000000000037941 */ /* 0x000fea0003800200 */
.L_x_176:
[----:B------:R-:W0:Y:S08]  /*3690*/  LDC.64 R4, c[0x0][0x3a0] ;  /* 0x0000e800ff047b82 */ /* 0x000e300000000a00 */
[----:B------:R-:W1:Y:S01]  /*36a0*/  LDC.64 R8, c[0x0][0x3a8] ;  /* 0x0000ea00ff087b82 */ /* 0x000e620000000a00 */
[----:B0-----:R-:W-:-:S06]  /*36b0*/  IMAD.WIDE.U32 R4, R7, 0x4, R4 ;  /* 0x0000000407047825 */ /* 0x001fcc00078e0004 */
[----:B------:R-:W2:Y:S01]  /*36c0*/  LDG.E R5, desc[UR14][R4.64] ;  /* 0x0000000e04057981 */ /* 0x000ea2000c1e1900 */
[----:B------:R-:W-:-:S05]  /*36d0*/  IADD3 R7, PT, PT, R28, R7, RZ ;  /* 0x000000071c077210 */ /* 0x000fca0007ffe0ff */
[----:B-1----:R-:W-:-:S04]  /*36e0*/  IMAD.WIDE R6, R7, 0x4, R8 ;  /* 0x0000000407067825 */ /* 0x002fc800078e0208 */
[----:B--2---:R-:W-:-:S04]  /*36f0*/  FMUL R9, R5, R10 ;  /* 0x0000000a05097220 */ /* 0x004fc80000400000 */
[----:B------:R-:W-:Y:S01]  /*3700*/  FADD R32, R32, R9 ;  /* 0x0000000920207221 */ /* 0x000fe20000000000 */
[----:B------:R3:W-:Y:S01]  /*3710*/  STG.E desc[UR14][R6.64], R9 ;  /* 0x0000000906007986 */ /* 0x0007e2000c10190e */
[----:B------:R-:W-:Y:S05]  /*3720*/  BRA `(.L_x_137) ;  /* 0x0000001000687947 */ /* 0x000fea0003800000 */
.L_x_139:
[----:B------:R-:W-:Y:S01]  /*3730*/  ISETP.GE.U32.AND P0, PT, R5, 0x4, PT ;  /* 0x000000040500780c */ /* 0x000fe20003f06070 */
[----:B------:R-:W-:Y:S01]  /*3740*/  HFMA2 R32, -RZ, RZ, 0, 0 ;  /* 0x00000000ff207431 */ /* 0x000fe200000001ff */
[----:B------:R-:W-:-:S11]  /*3750*/  MOV R7, RZ ;  /* 0x000000ff00077202 */ /* 0x000fd60000000f00 */
[----:B------:R-:W-:Y:S05]  /*3760*/  @!P0 BRA `(.L_x_178) ;  /* 0x00000008005c8947 */ /* 0x000fea0003800000 */
[----:B------:R-:W0:Y:S01]  /*3770*/  LDC.64 R6, c[0x0][0x398] ;  /* 0x0000e600ff067b82 */ /* 0x000e220000000a00 */
[----:B------:R-:W1:Y:S01]  /*3780*/  MUFU.EX2 R4, -UR21 ;  /* 0x8000001500047d08 */ /* 0x000e620008000800 */
[----:B------:R-:W-:Y:S02]  /*3790*/  MOV R32, RZ ;  /* 0x000000ff00207202 */ /* 0x000fe40000000f00 */
[----:B------:R-:W-:-:S04]  /*37a0*/  MOV R21, RZ ;  /* 0x000000ff00157202 */ /* 0x000fc80000000f00 */
[----:B------:R-:W2:Y:S08]  /*37b0*/  LDC.64 R8, c[0x0][0x3a0] ;  /* 0x0000e800ff087b82 */ /* 0x000eb00000000a00 */
[----:B------:R-:W3:Y:S01]  /*37c0*/  LDC.64 R10, c[0x0][0x3a8] ;  /* 0x0000ea00ff0a7b82 */ /* 0x000ee20000000a00 */
[----:B-1----:R-:W-:-:S07]  /*37d0*/  FMUL R4, R4, UR5 ;  /* 0x0000000504047c20 */ /* 0x002fce0008400000 */
.L_x_199:
[----:B01----:R-:W-:-:S05]  /*37e0*/  IMAD.WIDE.U32 R12, R21, 0x4, R6 ;  /* 0x00000004150c7825 */ /* 0x003fca00078e0006 */
[----:B------:R-:W4:Y:S02]  /*37f0*/  LDG.E R14, desc[UR14][R12.64] ;  /* 0x0000000e0c0e7981 */ /* 0x000f24000c1e1900 */
[----:B----4-:R-:W-:Y:S01]  /*3800*/  IADD3 R5, PT, PT, R14, -0xd000000, RZ ;  /* 0xf30000000e057810 */ /* 0x010fe20007ffe0ff */
[----:B------:R0:W1:Y:S03]  /*3810*/  MUFU.RSQ R15, R14 ;  /* 0x0000000e000f7308 */ /* 0x0000660000001400 */
[----:B------:R-:W-:-:S13]  /*3820*/  ISETP.GT.U32.AND P0, PT, R5, 0x727fffff, PT ;  /* 0x727fffff0500780c */ /* 0x000fda0003f04070 */
[----:B0-----:R-:W-:Y:S05]  /*3830*/  @!P0 BRA `(.L_x_179) ;  /* 0x00000000001c8947 */ /* 0x001fea0003800000 */
[----:B------:R-:W-:Y:S01]  /*3840*/  BSSY.RECONVERGENT B1, `(.L_x_180) ;  /* 0x0000004000017945 */ /* 0x000fe20003800200 */
[----:B------:R-:W-:Y:S02]  /*3850*/  MOV R5, R14 ;  /* 0x0000000e00057202 */ /* 0x000fe40000000f00 */
[----:B------:R-:W-:-:S07]  /*3860*/  MOV R18, 0x3880 ;  /* 0x0000388000127802 */ /* 0x000fce0000000f00 */
[----:B-123--:R-:W-:Y:S05]  /*3870*/  CALL.REL.NOINC `($__internal_0_$__cuda_sm20_sqrt_rn_f32_slowpath) ;  /* 0x0000002800107944 */ /* 0x00efea0003c00000 */
[----:B------:R-:W-:Y:S05]  /*3880*/  BSYNC.RECONVERGENT B1 ;  /* 0x0000000000017941 */ /* 0x000fea0003800200 */
.L_x_180:
[----:B------:R-:W-:Y:S01]  /*3890*/  MOV R5, R20 ;  /* 0x0000001400057202 */ /* 0x000fe20000000f00 */
[----:B------:R-:W-:Y:S06]  /*38a0*/  BRA `(.L_x_181) ;  /* 0x0000000000107947 */ /* 0x000fec0003800000 */
.L_x_179:
[----:B-1----:R-:W-:Y:S01]  /*38b0*/  FMUL.FTZ R5, R14, R15 ;  /* 0x0000000f0e057220 */ /* 0x002fe20000410000 */
[----:B------:R-:W-:-:S03]  /*38c0*/  FMUL.FTZ R15, R15, 0.5 ;  /* 0x3f0000000f0f7820 */ /* 0x000fc60000410000 */
[----:B------:R-:W-:-:S04]  /*38d0*/  FFMA R14, -R5, R5, R14 ;  /* 0x00000005050e7223 */ /* 0x000fc8000000010e */
[----:B------:R-:W-:-:S07]  /*38e0*/  FFMA R5, R14, R15, R5 ;  /* 0x0000000f0e057223 */ /* 0x000fce0000000005 */
.L_x_181:
        /* <DEDUP_REMOVED lines=11> */
[----:B--23--:R-:W-:Y:S05]  /*39a0*/  CALL.REL.NOINC `($__internal_1_$__cuda_sm3x_div_rn_noftz_f32_slowpath) ;  /* 0x0000002800187944 */ /* 0x00cfea0003c00000 */
[----:B------:R-:W-:-:S07]  /*39b0*/  MOV R18, R5 ;  /* 0x0000000500127202 */ /* 0x000fce0000000f00 */
.L_x_183:
[----:B------:R-:W-:Y:S05]  /*39c0*/  BSYNC.RECONVERGENT B3 ;  /* 0x0000000000037941 */ /* 0x000fea0003800200 */
.L_x_182:
[----:B--2---:R-:W-:-:S05]  /*39d0*/  IMAD.WIDE.U32 R14, R21, 0x4, R8 ;  /* 0x00000004150e7825 */ /* 0x004fca00078e0008 */
[----:B------:R-:W2:Y:S01]  /*39e0*/  LDG.E R5, desc[UR14][R14.64] ;  /* 0x0000000e0e057981 */ /* 0x000ea2000c1e1900 */
[----:B------:R-:W-:-:S05]  /*39f0*/  IADD3 R17, PT, PT, R28, R21, RZ ;  /* 0x000000151c117210 */ /* 0x000fca0007ffe0ff */
[----:B---3--:R-:W-:-:S04]  /*3a00*/  IMAD.WIDE R16, R17, 0x4, R10 ;  /* 0x0000000411107825 */ /* 0x008fc800078e020a */
[----:B--2---:R-:W-:-:S05]  /*3a10*/  FMUL R5, R5, R18 ;  /* 0x0000001205057220 */ /* 0x004fca0000400000 */
[----:B------:R0:W-:Y:S04]  /*3a20*/  STG.E desc[UR14][R16.64], R5 ;  /* 0x0000000510007986 */ /* 0x0001e8000c10190e */
[----:B------:R-:W2:Y:S01]  /*3a30*/  LDG.E R20, desc[UR14][R12.64+0x4] ;  /* 0x0000040e0c147981 */ /* 0x000ea2000c1e1900 */
[----:B------:R-:W-:Y:S01]  /*3a40*/  FADD R27, R5, R32 ;  /* 0x00000020051b7221 */ /* 0x000fe20000000000 */
[----:B--2---:R-:W-:Y:S01]  /*3a50*/  IADD3 R18, PT, PT, R20, -0xd000000, RZ ;  /* 0xf300000014127810 */ /* 0x004fe20007ffe0ff */
[----:B------:R0:W1:Y:S03]  /*3a60*/  MUFU.RSQ R19, R20 ;  /* 0x0000001400137308 */ /* 0x0000660000001400 */
[----:B------:R-:W-:-:S13]  /*3a70*/  ISETP.GT.U32.AND P0, PT, R18, 0x727fffff, PT ;  /* 0x727fffff1200780c */ /* 0x000fda0003f04070 */
[----:B0-----:R-:W-:Y:S05]  /*3a80*/  @!P0 BRA `(.L_x_184) ;  /* 0x00000000001c8947 */ /* 0x001fea0003800000 */
[----:B------:R-:W-:Y:S01]  /*3a90*/  BSSY.RECONVERGENT B1, `(.L_x_185) ;  /* 0x0000004000017945 */ /* 0x000fe20003800200 */
[----:B------:R-:W-:Y:S02]  /*3aa0*/  MOV R5, R20 ;  /* 0x0000001400057202 */ /* 0x000fe40000000f00 */
[----:B------:R-:W-:-:S07]  /*3ab0*/  MOV R18, 0x3ad0 ;  /* 0x00003ad000127802 */ /* 0x000fce0000000f00 */
[----:B-1----:R-:W-:Y:S05]  /*3ac0*/  CALL.REL.NOINC `($__internal_0_$__cuda_sm20_sqrt_rn_f32_slowpath) ;  /* 0x00000024007c7944 */ /* 0x002fea0003c00000 */
[----:B------:R-:W-:Y:S05]  /*3ad0*/  BSYNC.RECONVERGENT B1 ;  /* 0x0000000000017941 */ /* 0x000fea0003800200 */
.L_x_185:
[----:B------:R-:W-:Y:S01]  /*3ae0*/  MOV R5, R20 ;  /* 0x0000001400057202 */ /* 0x000fe20000000f00 */
[----:B------:R-:W-:Y:S06]  /*3af0*/  BRA `(.L_x_186) ;  /* 0x0000000000107947 */ /* 0x000fec0003800000 */
.L_x_184:
[----:B-1----:R-:W-:Y:S01]  /*3b00*/  FMUL.FTZ R5, R20, R19 ;  /* 0x0000001314057220 */ /* 0x002fe20000410000 */
[----:B------:R-:W-:-:S03]  /*3b10*/  FMUL.FTZ R19, R19, 0.5 ;  /* 0x3f00000013137820 */ /* 0x000fc60000410000 */
[----:B------:R-:W-:-:S04]  /*3b20*/  FFMA R18, -R5, R5, R20 ;  /* 0x0000000505127223 */ /* 0x000fc80000000114 */
[----:B------:R-:W-:-:S07]  /*3b30*/  FFMA R5, R18, R19, R5 ;  /* 0x0000001312057223 */ /* 0x000fce0000000005 */
.L_x_186:
        /* <DEDUP_REMOVED lines=13> */
.L_x_188:
[----:B------:R-:W-:Y:S05]  /*3c10*/  BSYNC.RECONVERGENT B3 ;  /* 0x0000000000037941 */ /* 0x000fea0003800200 */
.L_x_187:
[----:B------:R-:W2:Y:S02]  /*3c20*/  LDG.E R5, desc[UR14][R14.64+0x4] ;  /* 0x0000040e0e057981 */ /* 0x000ea4000c1e1900 */
        /* <DEDUP_REMOVED lines=13> */
.L_x_190:
[----:B------:R-:W-:Y:S01]  /*3d00*/  MOV R5, R20 ;  /* 0x0000001400057202 */ /* 0x000fe20000000f00 */
[----:B------:R-:W-:Y:S06]  /*3d10*/  BRA `(.L_x_191) ;  /* 0x0000000000107947 */ /* 0x000fec0003800000 */
.L_x_189:
[----:B-1----:R-:W-:Y:S01]  /*3d20*/  FMUL.FTZ R5, R20, R19 ;  /* 0x0000001314057220 */ /* 0x002fe20000410000 */
[----:B------:R-:W-:-:S03]  /*3d30*/  FMUL.FTZ R19, R19, 0.5 ;  /* 0x3f00000013137820 */ /* 0x000fc60000410000 */
[----:B------:R-:W-:-:S04]  /*3d40*/  FFMA R18, -R5, R5, R20 ;  /* 0x0000000505127223 */ /* 0x000fc80000000114 */
[----:B------:R-:W-:-:S07]  /*3d50*/  FFMA R5, R18, R19, R5 ;  /* 0x0000001312057223 */ /* 0x000fce0000000005 */
.L_x_191:
        /* <DEDUP_REMOVED lines=13> */
.L_x_193:
[----:B------:R-:W-:Y:S05]  /*3e30*/  BSYNC.RECONVERGENT B3 ;  /* 0x0000000000037941 */ /* 0x000fea0003800200 */
.L_x_192:
        /* <DEDUP_REMOVED lines=14> */
.L_x_195:
[----:B------:R-:W-:Y:S01]  /*3f20*/  MOV R5, R20 ;  /* 0x0000001400057202 */ /* 0x000fe20000000f00 */
[----:B------:R-:W-:Y:S06]  /*3f30*/  BRA `(.L_x_196) ;  /* 0x0000000000107947 */ /* 0x000fec0003800000 */
.L_x_194:
[----:B-1----:R-:W-:Y:S01]  /*3f40*/  FMUL.FTZ R5, R12, R19 ;  /* 0x000000130c057220 */ /* 0x002fe20000410000 */
[----:B------:R-:W-:-:S03]  /*3f50*/  FMUL.FTZ R13, R19, 0.5 ;  /* 0x3f000000130d7820 */ /* 0x000fc60000410000 */
[----:B------:R-:W-:-:S04]  /*3f60*/  FFMA R12, -R5, R5, R12 ;  /* 0x00000005050c7223 */ /* 0x000fc8000000010c */
[----:B------:R-:W-:-:S07]  /*3f70*/  FFMA R5, R12, R13, R5 ;  /* 0x0000000d0c057223 */ /* 0x000fce0000000005 */
.L_x_196:
        /* <DEDUP_REMOVED lines=13> */
.L_x_198:
[----:B------:R-:W-:Y:S05]  /*4050*/  BSYNC.RECONVERGENT B3 ;  /* 0x0000000000037941 */ /* 0x000fea0003800200 */
.L_x_197:
[----:B------:R-:W2:Y:S01]  /*4060*/  LDG.E R15, desc[UR14][R14.64+0xc] ;  /* 0x00000c0e0e0f7981 */ /* 0x000ea2000c1e1900 */
[----:B------:R-:W-:-:S04]  /*4070*/  IADD3 R21, PT, PT, R21, 0x4, RZ ;  /* 0x0000000415157810 */ /* 0x000fc80007ffe0ff */
[----:B------:R-:W-:Y:S01]  /*4080*/  ISETP.NE.AND P0, PT, R21, UR20, PT ;  /* 0x0000001415007c0c */ /* 0x000fe2000bf05270 */
[----:B--2---:R-:W-:-:S04]  /*4090*/  FMUL R12, R15, R12 ;  /* 0x0000000c0f0c7220 */ /* 0x004fc80000400000 */
[----:B------:R-:W-:Y:S01]  /*40a0*/  FADD R32, R27, R12 ;  /* 0x0000000c1b207221 */ /* 0x000fe20000000000 */
[----:B------:R1:W-:Y:S07]  /*40b0*/  STG.E desc[UR14][R16.64+0xc], R12 ;  /* 0x00000c0c10007986 */ /* 0x0003ee000c10190e */
[----:B------:R-:W-:Y:S05]  /*40c0*/  @P0 BRA `(.L_x_199) ;  /* 0xfffffff400c40947 */ /* 0x000fea000383ffff */
[----:B------:R-:W-:-:S07]  /*40d0*/  MOV R7, UR20 ;  /* 0x0000001400077c02 */ /* 0x000fce0008000f00 */
.L_x_178:
[----:B------:R-:W-:-:S09]  /*40e0*/  UISETP.NE.AND UP0, UPT, UR24, URZ, UPT ;  /* 0x000000ff1800728c */ /* 0x000fd2000bf05270 */
[----:B------:R-:W-:Y:S05]  /*40f0*/  BRA.U !UP0, `(.L_x_137) ;  /* 0x0000000508f47547 */ /* 0x000fea000b800000 */
[----:B------:R-:W-:-:S09]  /*4100*/  UISETP.NE.AND UP0, UPT, UR16, URZ, UPT ;  /* 0x000000ff1000728c */ /* 0x000fd2000bf05270 */
[----:B------:R-:W-:Y:S05]  /*4110*/  BRA.U !UP0, `(.L_x_200) ;  /* 0x0000000508387547 */ /* 0x000fea000b800000 */
[----:B-1----:R-:W0:Y:S02]  /*4120*/  LDC.64 R12, c[0x0][0x398] ;  /* 0x0000e600ff0c7b82 */ /* 0x002e240000000a00 */
[----:B0-----:R-:W-:-:S05]  /*4130*/  IMAD.WIDE.U32 R12, R7, 0x4, R12 ;  /* 0x00000004070c7825 */ /* 0x001fca00078e000c */
[----:B------:R-:W2:Y:S01]  /*4140*/  LDG.E R6, desc[UR14][R12.64] ;  /* 0x0000000e0c067981 */ /* 0x000ea2000c1e1900 */
[----:B------:R-:W0:Y:S01]  /*4150*/  MUFU.EX2 R5, -UR21 ;  /* 0x8000001500057d08 */ /* 0x000e220008000800 */
[----:B--2---:R-:W-:-:S07]  /*4160*/  IADD3 R4, PT, PT, R6, -0xd000000, RZ ;  /* 0xf300000006047810 */ /* 0x004fce0007ffe0ff */
[----:B------:R1:W2:Y:S01]  /*4170*/  MUFU.RSQ R9, R6 ;  /* 0x0000000600097308 */ /* 0x0002a20000001400 */
[----:B------:R-:W-:Y:S01]  /*4180*/  ISETP.GT.U32.AND P0, PT, R4, 0x727fffff, PT ;  /* 0x727fffff0400780c */ /* 0x000fe20003f04070 */
[----:B0-----:R-:W-:-:S12]  /*4190*/  FMUL R4, R5, UR5 ;  /* 0x0000000505047c20 */ /* 0x001fd80008400000 */
[----:B-1----:R-:W-:Y:S05]  /*41a0*/  @!P0 BRA `(.L_x_201) ;  /* 0x00000000001c8947 */ /* 0x002fea0003800000 */
[----:B------:R-:W-:Y:S01]  /*41b0*/  BSSY.RECONVERGENT B1, `(.L_x_202) ;  /* 0x0000004000017945 */ /* 0x000fe20003800200 */
[----:B------:R-:W-:Y:S02]  /*41c0*/  MOV R5, R6 ;  /* 0x0000000600057202 */ /* 0x000fe40000000f00 */
[----:B------:R-:W-:-:S07]  /*41d0*/  MOV R18, 0x41f0 ;  /* 0x000041f000127802 */ /* 0x000fce0000000f00 */
[----:B--2---:R-:W-:Y:S05]  /*41e0*/  CALL.REL.NOINC `($__internal_0_$__cuda_sm20_sqrt_rn_f32_slowpath) ;  /* 0x0000001c00b47944 */ /* 0x004fea0003c00000 */
[----:B------:R-:W-:Y:S05]  /*41f0*/  BSYNC.RECONVERGENT B1 ;  /* 0x0000000000017941 */ /* 0x000fea0003800200 */
.L_x_202:
[----:B------:R-:W-:Y:S01]  /*4200*/  MOV R5, R20 ;  /* 0x0000001400057202 */ /* 0x000fe20000000f00 */
[----:B------:R-:W-:Y:S06]  /*4210*/  BRA `(.L_x_203) ;  /* 0x0000000000107947 */ /* 0x000fec0003800000 */
.L_x_201:
[----:B--2---:R-:W-:Y:S01]  /*4220*/  FMUL.FTZ R5, R6, R9 ;  /* 0x0000000906057220 */ /* 0x004fe20000410000 */
[----:B------:R-:W-:-:S03]  /*4230*/  FMUL.FTZ R8, R9, 0.5 ;  /* 0x3f00000009087820 */ /* 0x000fc60000410000 */
[----:B------:R-:W-:-:S04]  /*4240*/  FFMA R6, -R5, R5, R6 ;  /* 0x0000000505067223 */ /* 0x000fc80000000106 */
[----:B------:R-:W-:-:S07]  /*4250*/  FFMA R5, R6, R8, R5 ;  /* 0x0000000806057223 */ /* 0x000fce0000000005 */
.L_x_203:
        /* <DEDUP_REMOVED lines=13> */
.L_x_205:
[----:B------:R-:W-:Y:S05]  /*4330*/  BSYNC.RECONVERGENT B3 ;  /* 0x0000000000037941 */ /* 0x000fea0003800200 */
.L_x_204:
        /* <DEDUP_REMOVED lines=19> */
.L_x_207:
[----:B------:R-:W-:Y:S01]  /*4470*/  MOV R5, R20 ;  /* 0x0000001400057202 */ /* 0x000fe20000000f00 */
[----:B------:R-:W-:Y:S06]  /*4480*/  BRA `(.L_x_208) ;  /* 0x0000000000107947 */ /* 0x000fec0003800000 */
.L_x_206:
[----:B-1----:R-:W-:Y:S01]  /*4490*/  FMUL.FTZ R5, R14, R15 ;  /* 0x0000000f0e057220 */ /* 0x002fe20000410000 */
[----:B------:R-:W-:-:S03]  /*44a0*/  FMUL.FTZ R12, R15, 0.5 ;  /* 0x3f0000000f0c7820 */ /* 0x000fc60000410000 */
[----:B------:R-:W-:-:S04]  /*44b0*/  FFMA R6, -R5, R5, R14 ;  /* 0x0000000505067223 */ /* 0x000fc8000000010e */
[----:B------:R-:W-:-:S07]  /*44c0*/  FFMA R5, R6, R12, R5 ;  /* 0x0000000c06057223 */ /* 0x000fce0000000005 */
.L_x_208:
        /* <DEDUP_REMOVED lines=13> */
.L_x_210:
[----:B------:R-:W-:Y:S05]  /*45a0*/  BSYNC.RECONVERGENT B3 ;  /* 0x0000000000037941 */ /* 0x000fea0003800200 */
.L_x_209:
[----:B------:R-:W2:Y:S01]  /*45b0*/  LDG.E R11, desc[UR14][R10.64+0x4] ;  /* 0x0000040e0a0b7981 */ /* 0x000ea2000c1e1900 */
[----:B------:R-:W-:Y:S01]  /*45c0*/  IADD3 R7, PT, PT, R7, 0x2, RZ ;  /* 0x0000000207077810 */ /* 0x000fe20007ffe0ff */
[----:B--2---:R-:W-:-:S04]  /*45d0*/  FMUL R5, R11, R6 ;  /* 0x000000060b057220 */ /* 0x004fc80000400000 */
[----:B------:R-:W-:Y:S01]  /*45e0*/  FADD R32, R32, R5 ;  /* 0x0000000520207221 */ /* 0x000fe20000000000 */
[----:B------:R0:W-:Y:S06]  /*45f0*/  STG.E desc[UR14][R8.64+0x4], R5 ;  /* 0x0000040508007986 */ /* 0x0001ec000c10190e */
.L_x_200:
[----:B------:R-:W-:-:S09]  /*4600*/  UISETP.NE.AND UP0, UPT, UR29, URZ, UPT ;  /* 0x000000ff1d00728c */ /* 0x000fd2000bf05270 */
[----:B------:R-:W-:Y:S05]  /*4610*/  BRA.U !UP0, `(.L_x_137) ;  /* 0x0000000108ac7547 */ /* 0x000fea000b800000 */
[----:B0-----:R-:W0:Y:S02]  /*4620*/  LDC.64 R8, c[0x0][0x398] ;  /* 0x0000e600ff087b82 */ /* 0x001e240000000a00 */
[----:B0-----:R-:W-:-:S05]  /*4630*/  IMAD.WIDE.U32 R8, R7, 0x4, R8 ;  /* 0x0000000407087825 */ /* 0x001fca00078e0008 */
[----:B------:R-:W2:Y:S01]  /*4640*/  LDG.E R6, desc[UR14][R8.64] ;  /* 0x0000000e08067981 */ /* 0x000ea2000c1e1900 */
[----:B------:R-:W0:Y:S01]  /*4650*/  MUFU.EX2 R5, -UR21 ;  /* 0x8000001500057d08 */ /* 0x000e220008000800 */
[----:B--2---:R-:W-:-:S07]  /*4660*/  IADD3 R4, PT, PT, R6, -0xd000000, RZ ;  /* 0xf300000006047810 */ /* 0x004fce0007ffe0ff */
[----:B------:R2:W3:Y:S01]  /*4670*/  MUFU.RSQ R11, R6 ;  /* 0x00000006000b7308 */ /* 0x0004e20000001400 */
[----:B------:R-:W-:Y:S01]  /*4680*/  ISETP.GT.U32.AND P0, PT, R4, 0x727fffff, PT ;  /* 0x727fffff0400780c */ /* 0x000fe20003f04070 */
[----:B0-----:R-:W-:-:S12]  /*4690*/  FMUL R4, R5, UR5 ;  /* 0x0000000505047c20 */ /* 0x001fd80008400000 */
[----:B--2---:R-:W-:Y:S05]  /*46a0*/  @!P0 BRA `(.L_x_211) ;  /* 0x00000000001c8947 */ /* 0x004fea0003800000 */
[----:B------:R-:W-:Y:S01]  /*46b0*/  BSSY.RECONVERGENT B1, `(.L_x_212) ;  /* 0x0000004000017945 */ /* 0x000fe20003800200 */
[----:B------:R-:W-:Y:S02]  /*46c0*/  MOV R5, R6 ;  /* 0x0000000600057202 */ /* 0x000fe40000000f00 */
[----:B------:R-:W-:-:S07]  /*46d0*/  MOV R18, 0x46f0 ;  /* 0x000046f000127802 */ /* 0x000fce0000000f00 */
[----:B-1-3--:R-:W-:Y:S05]  /*46e0*/  CALL.REL.NOINC `($__internal_0_$__cuda_sm20_sqrt_rn_f32_slowpath) ;  /* 0x0000001800747944 */ /* 0x00afea0003c00000 */
[----:B------:R-:W-:Y:S05]  /*46f0*/  BSYNC.RECONVERGENT B1 ;  /* 0x0000000000017941 */ /* 0x000fea0003800200 */
.L_x_212:
[----:B------:R-:W-:Y:S01]  /*4700*/  MOV R5, R20 ;  /* 0x0000001400057202 */ /* 0x000fe20000000f00 */
[----:B------:R-:W-:Y:S06]  /*4710*/  BRA `(.L_x_213) ;  /* 0x0000000000107947 */ /* 0x000fec0003800000 */
.L_x_211:
[----:B---3--:R-:W-:Y:S01]  /*4720*/  FMUL.FTZ R5, R6, R11 ;  /* 0x0000000b06057220 */ /* 0x008fe20000410000 */
[----:B------:R-:W-:-:S03]  /*4730*/  FMUL.FTZ R8, R11, 0.5 ;  /* 0x3f0000000b087820 */ /* 0x000fc60000410000 */
[----:B------:R-:W-:-:S04]  /*4740*/  FFMA R6, -R5, R5, R6 ;  /* 0x0000000505067223 */ /* 0x000fc80000000106 */
[----:B------:R-:W-:-:S07]  /*4750*/  FFMA R5, R6, R8, R5 ;  /* 0x0000000806057223 */ /* 0x000fce0000000005 */
.L_x_213:
[----:B------:R-:W0:Y:S01]  /*4760*/  MUFU.RCP R6, R5 ;  /* 0x0000000500067308 */ /* 0x000e220000001000 */
[----:B------:R-:W-:Y:S07]  /*4770*/  BSSY.RECONVERGENT B3, `(.L_x_214) ;  /* 0x000000c000037945 */ /* 0x000fee0003800200 */
[----:B------:R-:W2:Y:S01]  /*4780*/  FCHK P0, R4, R5 ;  /* 0x0000000504007302 */ /* 0x000ea20000000000 */
[----:B0-----:R-:W-:-:S04]  /*4790*/  FFMA R9, R6, -R5, 1 ;  /* 0x3f80000006097423 */ /* 0x001fc80000000805 */
[----:B------:R-:W-:-:S04]  /*47a0*/  FFMA R9, R6, R9, R6 ;  /* 0x0000000906097223 */ /* 0x000fc80000000006 */
[----:B------:R-:W-:-:S04]  /*47b0*/  FFMA R6, R4, R9, RZ ;  /* 0x0000000904067223 */ /* 0x000fc800000000ff */
[----:B------:R-:W-:-:S04]  /*47c0*/  FFMA R8, R6, -R5, R4 ;  /* 0x8000000506087223 */ /* 0x000fc80000000004 */
[----:B------:R-:W-:Y:S01]  /*47d0*/  FFMA R10, R9, R8, R6 ;  /* 0x00000008090a7223 */ /* 0x000fe20000000006 */
[----:B--2---:R-:W-:Y:S06]  /*47e0*/  @!P0 BRA `(.L_x_215) ;  /* 0x0000000000108947 */ /* 0x004fec0003800000 */
[----:B------:R-:W-:Y:S02]  /*47f0*/  MOV R23, R4 ;  /* 0x0000000400177202 */ /* 0x000fe40000000f00 */
[----:B------:R-:W-:-:S07]  /*4800*/  MOV R20, 0x4820 ;  /* 0x0000482000147802 */ /* 0x000fce0000000f00 */
[----:B-1----:R-:W-:Y:S05]  /*4810*/  CALL.REL.NOINC `($__internal_1_$__cuda_sm3x_div_rn_noftz_f32_slowpath) ;  /* 0x00000018007c7944 */ /* 0x002fea0003c00000 */
[----:B------:R-:W-:-:S07]  /*4820*/  MOV R10, R5 ;  /* 0x00000005000a7202 */ /* 0x000fce0000000f00 */
.L_x_215:
[----:B------:R-:W-:Y:S05]  /*4830*/  BSYNC.RECONVERGENT B3 ;  /* 0x0000000000037941 */ /* 0x000fea0003800200 */
.L_x_214:
[----:B------:R-:W0:Y:S08]  /*4840*/  LDC.64 R4, c[0x0][0x3a0] ;  /* 0x0000e800ff047b82 */ /* 0x000e300000000a00 */
[----:B------:R-:W2:Y:S01]  /*4850*/  LDC.64 R8, c[0x0][0x3a8] ;  /* 0x0000ea00ff087b82 */ /* 0x000ea20000000a00 */
[----:B0-----:R-:W-:-:S06]  /*4860*/  IMAD.WIDE.U32 R4, R7, 0x4, R4 ;  /* 0x0000000407047825 */ /* 0x001fcc00078e0004 */
[----:B------:R-:W3:Y:S01]  /*4870*/  LDG.E R5, desc[UR14][R4.64] ;  /* 0x0000000e04057981 */ /* 0x000ee2000c1e1900 */
[----:B------:R-:W-:-:S05]  /*4880*/  IADD3 R7, PT, PT, R28, R7, RZ ;  /* 0x000000071c077210 */ /* 0x000fca0007ffe0ff */
[----:B--2---:R-:W-:-:S04]  /*4890*/  IMAD.WIDE R6, R7, 0x4, R8 ;  /* 0x0000000407067825 */ /* 0x004fc800078e0208 */
[----:B---3--:R-:W-:-:S04]  /*48a0*/  FMUL R9, R5, R10 ;  /* 0x0000000a05097220 */ /* 0x008fc80000400000 */
[----:B------:R-:W-:Y:S01]  /*48b0*/  FADD R32, R32, R9 ;  /* 0x0000000920207221 */ /* 0x000fe20000000000 */
[----:B------:R2:W-:Y:S06]  /*48c0*/  STG.E desc[UR14][R6.64], R9 ;  /* 0x0000000906007986 */ /* 0x0005ec000c10190e */
.L_x_137:
[----:B------:R-:W-:Y:S05]  /*48d0*/  @!P2 BRA `(.L_x_216) ;  /* 0x000000080088a947 */ /* 0x000fea0003800000 */
[----:B--234-:R-:W-:-:S07]  /*48e0*/  HFMA2 R7, -RZ, RZ, 0, 0 ;  /* 0x00000000ff077431 */ /* 0x01cfce00000001ff */
.L_x_227:
[----:B01----:R-:W0:Y:S01]  /*48f0*/  LDC.64 R8, c[0x0][0x3a8] ;  /* 0x0000ea00ff087b82 */ /* 0x003e220000000a00 */
[----:B------:R-:W-:Y:S01]  /*4900*/  FSETP.NEU.AND P0, PT, R32, RZ, PT ;  /* 0x000000ff2000720b */ /* 0x000fe20003f0d000 */
[----:B------:R-:W-:Y:S01]  /*4910*/  BSSY.RECONVERGENT B3, `(.L_x_217) ;  /* 0x0000017000037945 */ /* 0x000fe20003800200 */
[----:B----4-:R-:W-:-:S05]  /*4920*/  IADD3 R5, PT, PT, R28, R7, RZ ;  /* 0x000000071c057210 */ /* 0x010fca0007ffe0ff */
[----:B0-----:R-:W-:-:S06]  /*4930*/  IMAD.WIDE R8, R5, 0x4, R8 ;  /* 0x0000000405087825 */ /* 0x001fcc00078e0208 */
[----:B--2---:R-:W-:Y:S05]  /*4940*/  @!P0 BRA `(.L_x_218) ;  /* 0x0000000000448947 */ /* 0x004fea0003800000 */
[----:B------:R-:W2:Y:S01]  /*4950*/  LDG.E R23, desc[UR14][R8.64] ;  /* 0x0000000e08177981 */ /* 0x000ea2000c1e1900 */
[----:B------:R-:W0:Y:S01]  /*4960*/  MUFU.RCP R5, R32 ;  /* 0x0000002000057308 */ /* 0x000e220000001000 */
[----:B------:R-:W-:Y:S01]  /*4970*/  BSSY.RECONVERGENT B4, `(.L_x_219) ;  /* 0x000000b000047945 */ /* 0x000fe20003800200 */
[----:B0-----:R-:W-:-:S04]  /*4980*/  FFMA R4, R5, -R32, 1 ;  /* 0x3f80000005047423 */ /* 0x001fc80000000820 */
[----:B------:R-:W-:Y:S02]  /*4990*/  FFMA R4, R5, R4, R5 ;  /* 0x0000000405047223 */ /* 0x000fe40000000005 */
[----:B--2---:R-:W0:Y:S02]  /*49a0*/  FCHK P0, R23, R32 ;  /* 0x0000002017007302 */ /* 0x004e240000000000 */
[----:B------:R-:W-:-:S04]  /*49b0*/  FFMA R5, R23, R4, RZ ;  /* 0x0000000417057223 */ /* 0x000fc800000000ff */
[----:B------:R-:W-:-:S04]  /*49c0*/  FFMA R6, R5, -R32, R23 ;  /* 0x8000002005067223 */ /* 0x000fc80000000017 */
[----:B------:R-:W-:Y:S01]  /*49d0*/  FFMA R5, R4, R6, R5 ;  /* 0x0000000604057223 */ /* 0x000fe20000000005 */
[----:B0-----:R-:W-:Y:S06]  /*49e0*/  @!P0 BRA `(.L_x_220) ;  /* 0x00000000000c8947 */ /* 0x001fec0003800000 */
[----:B------:R-:W-:Y:S02]  /*49f0*/  MOV R5, R32 ;  /* 0x0000002000057202 */ /* 0x000fe40000000f00 */
[----:B------:R-:W-:-:S07]  /*4a00*/  MOV R20, 0x4a20 ;  /* 0x00004a2000147802 */ /* 0x000fce0000000f00 */
[----:B------:R-:W-:Y:S05]  /*4a10*/  CALL.REL.NOINC `($__internal_1_$__cuda_sm3x_div_rn_noftz_f32_slowpath) ;  /* 0x0000001400fc7944 */ /* 0x000fea0003c00000 */
.L_x_220:
[----:B------:R-:W-:Y:S05]  /*4a20*/  BSYNC.RECONVERGENT B4 ;  /* 0x0000000000047941 */ /* 0x000fea0003800200 */
.L_x_219:
[----:B------:R0:W-:Y:S01]  /*4a30*/  STG.E desc[UR14][R8.64], R5 ;  /* 0x0000000508007986 */ /* 0x0001e2000c10190e */
[----:B------:R-:W-:Y:S01]  /*4a40*/  MOV R6, R5 ;  /* 0x0000000500067202 */ /* 0x000fe20000000f00 */
[----:B------:R-:W-:Y:S06]  /*4a50*/  BRA `(.L_x_221) ;  /* 0x0000000000087947 */ /* 0x000fec0003800000 */
.L_x_218:
[----:B------:R1:W-:Y:S01]  /*4a60*/  STG.E desc[UR14][R8.64], RZ ;  /* 0x000000ff08007986 */ /* 0x0003e2000c10190e */
[----:B------:R-:W-:-:S07]  /*4a70*/  HFMA2 R6, -RZ, RZ, 0, 0 ;  /* 0x00000000ff067431 */ /* 0x000fce00000001ff */
.L_x_221:
[----:B------:R-:W-:Y:S05]  /*4a80*/  BSYNC.RECONVERGENT B3 ;  /* 0x0000000000037941 */ /* 0x000fea0003800200 */
.L_x_217:
[----:B------:R-:W2:Y:S01]  /*4a90*/  LDC.64 R10, c[0x0][0x3b8] ;  /* 0x0000ee00ff0a7b82 */ /* 0x000ea20000000a00 */
[----:B------:R-:W3:Y:S02]  /*4aa0*/  LDCU UR8, c[0x0][0x3c4] ;  /* 0x00007880ff0877ac */ /* 0x000ee40008000800 */
[----:B---3--:R-:W-:-:S04]  /*4ab0*/  IMAD R4, R30, UR8, R7 ;  /* 0x000000081e047c24 */ /* 0x008fc8000f8e0207 */
[----:B--2---:R-:W-:-:S05]  /*4ac0*/  IMAD.WIDE R10, R4, 0x4, R10 ;  /* 0x00000004040a7825 */ /* 0x004fca00078e020a */
[----:B0-----:R-:W2:Y:S01]  /*4ad0*/  LDG.E R5, desc[UR14][R10.64] ;  /* 0x0000000e0a057981 */ /* 0x001ea2000c1e1900 */
[----:B------:R-:W-:Y:S01]  /*4ae0*/  UISETP.GE.U32.AND UP0, UPT, UR25, 0x7, UPT ;  /* 0x000000071900788c */ /* 0x000fe2000bf06070 */
[----:B--2---:R-:W-:Y:S01]  /*4af0*/  FADD R13, R5, R6 ;  /* 0x00000006050d7221 */ /* 0x004fe20000000000 */
[----:B------:R-:W-:-:S04]  /*4b00*/  MOV R5, RZ ;  /* 0x000000ff00057202 */ /* 0x000fc80000000f00 */
[----:B------:R0:W-:Y:S03]  /*4b10*/  STG.E desc[UR14][R10.64], R13 ;  /* 0x0000000d0a007986 */ /* 0x0001e6000c10190e */
[----:B------:R-:W-:Y:S05]  /*4b20*/  BRA.U !UP0, `(.L_x_222) ;  /* 0x0000000108d07547 */ /* 0x000fea000b800000 */
[----:B------:R-:W-:-:S05]  /*4b30*/  UMOV UR4, URZ ;  /* 0x000000ff00047c82 */ /* 0x000fca0008000000 */
.L_x_223:
[----:B-1----:R-:W2:Y:S08]  /*4b40*/  LDC R15, c[0x0][0x3c0] ;  /* 0x0000f000ff0f7b82 */ /* 0x002eb00000000800 */
[----:B0-----:R-:W0:Y:S08]  /*4b50*/  LDC.64 R10, c[0x0][0x380] ;  /* 0x0000e000ff0a7b82 */ /* 0x001e300000000a00 */
[----:B------:R-:W3:Y:S01]  /*4b60*/  LDC.64 R12, c[0x0][0x3b0] ;  /* 0x0000ec00ff0c7b82 */ /* 0x000ee20000000a00 */
[----:B--2---:R-:W-:-:S02]  /*4b70*/  IMAD R5, R34, R15, UR4 ;  /* 0x0000000422057e24 */ /* 0x004fc4000f8e020f */
[----:B------:R-:W-:Y:S02]  /*4b80*/  IMAD R15, R4, R15, UR4 ;  /* 0x00000004040f7e24 */ /* 0x000fe4000f8e020f */
[----:B0-----:R-:W-:Y:S02]  /*4b90*/  IMAD.WIDE R10, R5, 0x4, R10 ;  /* 0x00000004050a7825 */ /* 0x001fe400078e020a */
[----:B------:R-:W2:Y:S04]  /*4ba0*/  LDG.E R5, desc[UR14][R8.64] ;  /* 0x0000000e08057981 */ /* 0x000ea8000c1e1900 */
[----:B------:R-:W2:Y:S01]  /*4bb0*/  LDG.E R6, desc[UR14][R10.64] ;  /* 0x0000000e0a067981 */ /* 0x000ea2000c1e1900 */
[----:B---3--:R-:W-:-:S05]  /*4bc0*/  IMAD.WIDE R12, R15, 0x4, R12 ;  /* 0x000000040f0c7825 */ /* 0x008fca00078e020c */
[----:B------:R-:W2:Y:S04]  /*4bd0*/  LDG.E R14, desc[UR14][R12.64] ;  /* 0x0000000e0c0e7981 */ /* 0x000ea8000c1e1900 */
[----:B------:R-:W3:Y:S04]  /*4be0*/  LDG.E R17, desc[UR14][R12.64+0x4] ;  /* 0x0000040e0c117981 */ /* 0x000ee8000c1e1900 */
[----:B------:R-:W4:Y:S01]  /*4bf0*/  LDG.E R19, desc[UR14][R12.64+0x8] ;  /* 0x0000080e0c137981 */ /* 0x000f22000c1e1900 */
[----:B--2---:R-:W-:-:S03]  /*4c00*/  FFMA R5, R5, R6, R14 ;  /* 0x0000000605057223 */ /* 0x004fc6000000000e */
[----:B------:R-:W2:Y:S04]  /*4c10*/  LDG.E R14, desc[UR14][R12.64+0xc] ;  /* 0x00000c0e0c0e7981 */ /* 0x000ea8000c1e1900 */
[----:B------:R0:W-:Y:S04]  /*4c20*/  STG.E desc[UR14][R12.64], R5 ;  /* 0x000000050c007986 */ /* 0x0001e8000c10190e */
[----:B------:R-:W3:Y:S04]  /*4c30*/  LDG.E R6, desc[UR14][R8.64] ;  /* 0x0000000e08067981 */ /* 0x000ee8000c1e1900 */
[----:B------:R-:W3:Y:S02]  /*4c40*/  LDG.E R15, desc[UR14][R10.64+0x4] ;  /* 0x0000040e0a0f7981 */ /* 0x000ee4000c1e1900 */
[----:B---3--:R-:W-:-:S05]  /*4c50*/  FFMA R15, R6, R15, R17 ;  /* 0x0000000f060f7223 */ /* 0x008fca0000000011 */
[----:B------:R3:W-:Y:S04]  /*4c60*/  STG.E desc[UR14][R12.64+0x4], R15 ;  /* 0x0000040f0c007986 */ /* 0x0007e8000c10190e */
[----:B------:R-:W4:Y:S04]  /*4c70*/  LDG.E R6, desc[UR14][R8.64] ;  /* 0x0000000e08067981 */ /* 0x000f28000c1e1900 */
[----:B------:R-:W4:Y:S02]  /*4c80*/  LDG.E R17, desc[UR14][R10.64+0x8] ;  /* 0x0000080e0a117981 */ /* 0x000f24000c1e1900 */
[----:B----4-:R-:W-:-:S02]  /*4c90*/  FFMA R17, R6, R17, R19 ;  /* 0x0000001106117223 */ /* 0x010fc40000000013 */
[----:B------:R-:W4:Y:S04]  /*4ca0*/  LDG.E R19, desc[UR14][R12.64+0x10] ;  /* 0x0000100e0c137981 */ /* 0x000f28000c1e1900 */
[----:B------:R5:W-:Y:S04]  /*4cb0*/  STG.E desc[UR14][R12.64+0x8], R17 ;  /* 0x000008110c007986 */ /* 0x000be8000c10190e */
[----:B0-----:R-:W2:Y:S04]  /*4cc0*/  LDG.E R5, desc[UR14][R8.64] ;  /* 0x0000000e08057981 */ /* 0x001ea8000c1e1900 */
[----:B------:R-:W2:Y:S02]  /*4cd0*/  LDG.E R6, desc[UR14][R10.64+0xc] ;  /* 0x00000c0e0a067981 */ /* 0x000ea4000c1e1900 */
[----:B--2---:R-:W-:-:S02]  /*4ce0*/  FFMA R5, R5, R6, R14 ;  /* 0x0000000605057223 */ /* 0x004fc4000000000e */
[----:B------:R-:W2:Y:S04]  /*4cf0*/  LDG.E R14, desc[UR14][R12.64+0x18] ;  /* 0x0000180e0c0e7981 */ /* 0x000ea8000c1e1900 */
[----:B------:R0:W-:Y:S04]  /*4d00*/  STG.E desc[UR14][R12.64+0xc], R5 ;  /* 0x00000c050c007986 */ /* 0x0001e8000c10190e */
[----:B------:R-:W4:Y:S04]  /*4d10*/  LDG.E R6, desc[UR14][R8.64] ;  /* 0x0000000e08067981 */ /* 0x000f28000c1e1900 */
[----:B---3--:R-:W4:Y:S02]  /*4d20*/  LDG.E R15, desc[UR14][R10.64+0x10] ;  /* 0x0000100e0a0f7981 */ /* 0x008f24000c1e1900 */
[----:B----4-:R-:W-:-:S02]  /*4d30*/  FFMA R15, R6, R15, R19 ;  /* 0x0000000f060f7223 */ /* 0x010fc40000000013 */
[----:B------:R-:W3:Y:S04]  /*4d40*/  LDG.E R19, desc[UR14][R12.64+0x14] ;  /* 0x0000140e0c137981 */ /* 0x000ee8000c1e1900 */
[----:B------:R4:W-:Y:S04]  /*4d50*/  STG.E desc[UR14][R12.64+0x10], R15 ;  /* 0x0000100f0c007986 */ /* 0x0009e8000c10190e */
[----:B------:R-:W3:Y:S04]  /*4d60*/  LDG.E R6, desc[UR14][R8.64] ;  /* 0x0000000e08067981 */ /* 0x000ee8000c1e1900 */
[----:B-----5:R-:W3:Y:S02]  /*4d70*/  LDG.E R17, desc[UR14][R10.64+0x14] ;  /* 0x0000140e0a117981 */ /* 0x020ee4000c1e1900 */
[----:B---3--:R-:W-:-:S02]  /*4d80*/  FFMA R17, R6, R17, R19 ;  /* 0x0000001106117223 */ /* 0x008fc40000000013 */
[----:B------:R-:W3:Y:S04]  /*4d90*/  LDG.E R19, desc[UR14][R12.64+0x1c] ;  /* 0x00001c0e0c137981 */ /* 0x000ee8000c1e1900 */
[----:B------:R1:W-:Y:S04]  /*4da0*/  STG.E desc[UR14][R12.64+0x14], R17 ;  /* 0x000014110c007986 */ /* 0x0003e8000c10190e */
[----:B0-----:R-:W2:Y:S04]  /*4db0*/  LDG.E R5, desc[UR14][R8.64] ;  /* 0x0000000e08057981 */ /* 0x001ea8000c1e1900 */
[----:B------:R-:W2:Y:S02]  /*4dc0*/  LDG.E R6, desc[UR14][R10.64+0x18] ;  /* 0x0000180e0a067981 */ /* 0x000ea4000c1e1900 */
[----:B--2---:R-:W-:-:S05]  /*4dd0*/  FFMA R5, R5, R6, R14 ;  /* 0x0000000605057223 */ /* 0x004fca000000000e */
[----:B------:R1:W-:Y:S04]  /*4de0*/  STG.E desc[UR14][R12.64+0x18], R5 ;  /* 0x000018050c007986 */ /* 0x0003e8000c10190e */
[----:B----4-:R-:W3:Y:S04]  /*4df0*/  LDG.E R15, desc[UR14][R10.64+0x1c] ;  /* 0x00001c0e0a0f7981 */ /* 0x010ee8000c1e1900 */
[----:B------:R-:W3:Y:S01]  /*4e00*/  LDG.E R6, desc[UR14][R8.64] ;  /* 0x0000000e08067981 */ /* 0x000ee2000c1e1900 */
[----:B------:R-:W-:-:S04]  /*4e10*/  UIADD3 UR4, UPT, UPT, UR4, 0x8, URZ ;  /* 0x0000000804047890 */ /* 0x000fc8000fffe0ff */
[----:B------:R-:W-:Y:S01]  /*4e20*/  UISETP.NE.AND UP0, UPT, UR4, UR30, UPT ;  /* 0x0000001e0400728c */ /* 0x000fe2000bf05270 */
[----:B---3--:R-:W-:-:S05]  /*4e30*/  FFMA R15, R6, R15, R19 ;  /* 0x0000000f060f7223 */ /* 0x008fca0000000013 */
[----:B------:R1:W-:Y:S03]  /*4e40*/  STG.E desc[UR14][R12.64+0x1c], R15 ;  /* 0x00001c0f0c007986 */ /* 0x0003e6000c10190e */
[----:B------:R-:W-:Y:S05]  /*4e50*/  BRA.U UP0, `(.L_x_223) ;  /* 0xfffffffd00387547 */ /* 0x000fea000b83ffff */
[----:B-1----:R-:W-:-:S07]  /*4e60*/  MOV R5, UR30 ;  /* 0x0000001e00057c02 */ /* 0x002fce0008000f00 */
.L_x_222:
[----:B------:R-:W-:-:S09]  /*4e70*/  UISETP.NE.AND UP0, UPT, UR26, URZ, UPT ;  /* 0x000000ff1a00728c */ /* 0x000fd2000bf05270 */
[----:B------:R-:W-:Y:S05]  /*4e80*/  BRA.U !UP0, `(.L_x_224) ;  /* 0x00000005080c7547 */ /* 0x000fea000b800000 */
[----:B------:R-:W-:Y:S02]  /*4e90*/  UISETP.GE.U32.AND UP0, UPT, UR27, 0x3, UPT ;  /* 0x000000031b00788c */ /* 0x000fe4000bf06070 */
[----:B------:R-:W-:-:S07]  /*4ea0*/  UISETP.NE.AND UP1, UPT, UR28, URZ, UPT ;  /* 0x000000ff1c00728c */ /* 0x000fce000bf25270 */
[----:B------:R-:W-:Y:S05]  /*4eb0*/  BRA.U !UP0, `(.L_x_225) ;  /* 0x0000000108707547 */ /* 0x000fea000b800000 */
[----:B0-----:R-:W0:Y:S01]  /*4ec0*/  LDC.64 R10, c[0x0][0x380] ;  /* 0x0000e000ff0a7b82 */ /* 0x001e220000000a00 */
[----:B------:R-:W2:Y:S01]  /*4ed0*/  LDCU UR4, c[0x0][0x3c0] ;  /* 0x00007800ff0477ac */ /* 0x000ea20008000800 */
[----:B------:R-:W3:Y:S06]  /*4ee0*/  LDG.E R6, desc[UR14][R8.64] ;  /* 0x0000000e08067981 */ /* 0x000eec000c1e1900 */
[----:B------:R-:W4:Y:S01]  /*4ef0*/  LDC.64 R12, c[0x0][0x3b0] ;  /* 0x0000ec00ff0c7b82 */ /* 0x000f220000000a00 */
[--C-:B--2---:R-:W-:Y:S02]  /*4f00*/  IMAD R15, R34, UR4, R5.reuse ;  /* 0x00000004220f7c24 */ /* 0x104fe4000f8e0205 */
[----:B------:R-:W-:-:S02]  /*4f10*/  IMAD R17, R4, UR4, R5 ;  /* 0x0000000404117c24 */ /* 0x000fc4000f8e0205 */
[----:B0-----:R-:W-:-:S05]  /*4f20*/  IMAD.WIDE R10, R15, 0x4, R10 ;  /* 0x000000040f0a7825 */ /* 0x001fca00078e020a */
[----:B------:R-:W3:Y:S01]  /*4f30*/  LDG.E R15, desc[UR14][R10.64] ;  /* 0x0000000e0a0f7981 */ /* 0x000ee2000c1e1900 */
[----:B----4-:R-:W-:-:S05]  /*4f40*/  IMAD.WIDE R12, R17, 0x4, R12 ;  /* 0x00000004110c7825 */ /* 0x010fca00078e020c */
[----:B------:R-:W3:Y:S04]  /*4f50*/  LDG.E R17, desc[UR14][R12.64] ;  /* 0x0000000e0c117981 */ /* 0x000ee8000c1e1900 */
[----:B------:R-:W2:Y:S04]  /*4f60*/  LDG.E R19, desc[UR14][R12.64+0x4] ;  /* 0x0000040e0c137981 */ /* 0x000ea8000c1e1900 */
[----:B------:R-:W4:Y:S01]  /*4f70*/  LDG.E R21, desc[UR14][R12.64+0x8] ;  /* 0x0000080e0c157981 */ /* 0x000f22000c1e1900 */
[----:B---3--:R-:W-:-:S05]  /*4f80*/  FFMA R15, R6, R15, R17 ;  /* 0x0000000f060f7223 */ /* 0x008fca0000000011 */
[----:B------:R0:W-:Y:S04]  /*4f90*/  STG.E desc[UR14][R12.64], R15 ;  /* 0x0000000f0c007986 */ /* 0x0001e8000c10190e */
[----:B------:R-:W2:Y:S04]  /*4fa0*/  LDG.E R6, desc[UR14][R8.64] ;  /* 0x0000000e08067981 */ /* 0x000ea8000c1e1900 */
[----:B------:R-:W2:Y:S02]  /*4fb0*/  LDG.E R17, desc[UR14][R10.64+0x4] ;  /* 0x0000040e0a117981 */ /* 0x000ea4000c1e1900 */
[----:B--2---:R-:W-:-:S05]  /*4fc0*/  FFMA R17, R6, R17, R19 ;  /* 0x0000001106117223 */ /* 0x004fca0000000013 */
[----:B------:R2:W-:Y:S04]  /*4fd0*/  STG.E desc[UR14][R12.64+0x4], R17 ;  /* 0x000004110c007986 */ /* 0x0005e8000c10190e */
[----:B------:R-:W4:Y:S04]  /*4fe0*/  LDG.E R6, desc[UR14][R8.64] ;  /* 0x0000000e08067981 */ /* 0x000f28000c1e1900 */
[----:B------:R-:W4:Y:S02]  /*4ff0*/  LDG.E R19, desc[UR14][R10.64+0x8] ;  /* 0x0000080e0a137981 */ /* 0x000f24000c1e1900 */
[----:B----4-:R-:W-:-:S02]  /*5000*/  FFMA R19, R6, R19, R21 ;  /* 0x0000001306137223 */ /* 0x010fc40000000015 */
[----:B------:R-:W3:Y:S04]  /*5010*/  LDG.E R21, desc[UR14][R12.64+0xc] ;  /* 0x00000c0e0c157981 */ /* 0x000ee8000c1e1900 */
[----:B------:R2:W-:Y:S04]  /*5020*/  STG.E desc[UR14][R12.64+0x8], R19 ;  /* 0x000008130c007986 */ /* 0x0005e8000c10190e */
[----:B0-----:R-:W3:Y:S04]  /*5030*/  LDG.E R15, desc[UR14][R10.64+0xc] ;  /* 0x00000c0e0a0f7981 */ /* 0x001ee8000c1e1900 */
[----:B------:R-:W3:Y:S01]  /*5040*/  LDG.E R6, desc[UR14][R8.64] ;  /* 0x0000000e08067981 */ /* 0x000ee2000c1e1900 */
[----:B------:R-:W-:Y:S01]  /*5050*/  IADD3 R5, PT, PT, R5, 0x4, RZ ;  /* 0x0000000405057810 */ /* 0x000fe20007ffe0ff */
[----:B---3--:R-:W-:-:S05]  /*5060*/  FFMA R15, R6, R15, R21 ;  /* 0x0000000f060f7223 */ /* 0x008fca0000000015 */
[----:B------:R2:W-:Y:S02]  /*5070*/  STG.E desc[UR14][R12.64+0xc], R15 ;  /* 0x00000c0f0c007986 */ /* 0x0005e4000c10190e */
.L_x_225:
[----:B------:R-:W-:Y:S05]  /*5080*/  BRA.U !UP1, `(.L_x_224) ;  /* 0x00000001098c7547 */ /* 0x000fea000b800000 */
[----:B------:R-:W-:-:S13]  /*5090*/  ISETP.NE.AND P0, PT, RZ, UR17, PT ;  /* 0x00000011ff007c0c */ /* 0x000fda000bf05270 */
[----:B------:R-:W3:Y:S08]  /*50a0*/  @P0 LDC R6, c[0x0][0x3c0] ;  /* 0x0000f000ff060b82 */ /* 0x000ef00000000800 */
[----:B0-2---:R-:W0:Y:S08]  /*50b0*/  @P0 LDC.64 R12, c[0x0][0x380] ;  /* 0x0000e000ff0c0b82 */ /* 0x005e300000000a00 */
[----:B------:R-:W2:Y:S01]  /*50c0*/  @P0 LDC.64 R10, c[0x0][0x3b0] ;  /* 0x0000ec00ff0a0b82 */ /* 0x000ea20000000a00 */
[----:B---3--:R-:W-:-:S02]  /*50d0*/  @P0 IMAD R15, R34, R6, R5 ;  /* 0x00000006220f0224 */ /* 0x008fc400078e0205 */
[----:B------:R-:W-:Y:S02]  /*50e0*/  @P0 IMAD R17, R4, R6, R5 ;  /* 0x0000000604110224 */ /* 0x000fe400078e0205 */
[----:B------:R-:W3:Y:S01]  /*50f0*/  @P0 LDG.E R6, desc[UR14][R8.64] ;  /* 0x0000000e08060981 */ /* 0x000ee2000c1e1900 */
[----:B0-----:R-:W-:-:S05]  /*5100*/  @P0 IMAD.WIDE R12, R15, 0x4, R12 ;  /* 0x000000040f0c0825 */ /* 0x001fca00078e020c */
[----:B------:R-:W3:Y:S01]  /*5110*/  @P0 LDG.E R15, desc[UR14][R12.64] ;  /* 0x0000000e0c0f0981 */ /* 0x000ee2000c1e1900 */
[----:B--2---:R-:W-:-:S05]  /*5120*/  @P0 IMAD.WIDE R10, R17, 0x4, R10 ;  /* 0x00000004110a0825 */ /* 0x004fca00078e020a */
[----:B------:R-:W3:Y:S04]  /*5130*/  @P0 LDG.E R17, desc[UR14][R10.64] ;  /* 0x0000000e0a110981 */ /* 0x000ee8000c1e1900 */
[----:B------:R-:W2:Y:S01]  /*5140*/  @P0 LDG.E R19, desc[UR14][R10.64+0x4] ;  /* 0x0000040e0a130981 */ /* 0x000ea2000c1e1900 */
[----:B------:R-:W-:-:S06]  /*5150*/  UISETP.NE.AND UP0, UPT, UR22, URZ, UPT ;  /* 0x000000ff1600728c */ /* 0x000fcc000bf05270 */
[----:B------:R-:W-:-:S05]  /*5160*/  PLOP3.LUT P1, PT, PT, PT, UP0, 0x80, 0x8 ;  /* 0x000000000008781c */ /* 0x000fca0003f2f008 */
[----:B------:R-:W0:Y:S01]  /*5170*/  @UP0 LDCU UR4, c[0x0][0x3c0] ;  /* 0x00007800ff0407ac */ /* 0x000e220008000800 */
[----:B------:R-:W4:Y:S01]  /*5180*/  @UP0 LDCU.64 UR10, c[0x0][0x380] ;  /* 0x00007000ff0a07ac */ /* 0x000f220008000a00 */
[----:B------:R-:W5:Y:S01]  /*5190*/  @UP0 LDCU.64 UR12, c[0x0][0x3b0] ;  /* 0x00007600ff0c07ac */ /* 0x000f620008000a00 */
[----:B---3--:R-:W-:-:S05]  /*51a0*/  @P0 FFMA R15, R6, R15, R17 ;  /* 0x0000000f060f0223 */ /* 0x008fca0000000011 */
[----:B------:R3:W-:Y:S04]  /*51b0*/  @P0 STG.E desc[UR14][R10.64], R15 ;  /* 0x0000000f0a000986 */ /* 0x0007e8000c10190e */
[----:B------:R4:W2:Y:S04]  /*51c0*/  @P0 LDG.E R17, desc[UR14][R12.64+0x4] ;  /* 0x0000040e0c110981 */ /* 0x0008a8000c1e1900 */
[----:B------:R-:W2:Y:S01]  /*51d0*/  @P0 LDG.E R6, desc[UR14][R8.64] ;  /* 0x0000000e08060981 */ /* 0x000ea2000c1e1900 */
[----:B------:R-:W-:Y:S01]  /*51e0*/  HFMA2 R21, -RZ, RZ, 0, 2.384185791015625e-07 ;  /* 0x00000004ff157431 */ /* 0x000fe200000001ff */
[----:B------:R-:W-:-:S02]  /*51f0*/  @P0 IADD3 R5, PT, PT, R5, 0x2, RZ ;  /* 0x0000000205050810 */ /* 0x000fc40007ffe0ff */
[----:B------:R-:W-:-:S03]  /*5200*/  MOV R23, 0x4 ;  /* 0x0000000400177802 */ /* 0x000fc60000000f00 */
[--C-:B0-----:R-:W-:Y:S02]  /*5210*/  @P1 IMAD R14, R34, UR4, R5.reuse ;  /* 0x00000004220e1c24 */ /* 0x101fe4000f8e0205 */
[----:B------:R-:W-:Y:S02]  /*5220*/  @P1 IMAD R4, R4, UR4, R5 ;  /* 0x0000000404041c24 */ /* 0x000fe4000f8e0205 */
[----:B----4-:R-:W-:-:S04]  /*5230*/  @P1 IMAD.WIDE R12, R14, R21, UR10 ;  /* 0x0000000a0e0c1e25 */ /* 0x010fc8000f8e0215 */
[----:B-----5:R-:W-:-:S04]  /*5240*/  @P1 IMAD.WIDE R4, R4, R23, UR12 ;  /* 0x0000000c04041e25 */ /* 0x020fc8000f8e0217 */
[----:B--2---:R-:W-:-:S05]  /*5250*/  @P0 FFMA R17, R6, R17, R19 ;  /* 0x0000001106110223 */ /* 0x004fca0000000013 */
[----:B------:R4:W-:Y:S04]  /*5260*/  @P0 STG.E desc[UR14][R10.64+0x4], R17 ;  /* 0x000004110a000986 */ /* 0x0009e8000c10190e */
[----:B-1----:R-:W2:Y:S04]  /*5270*/  @P1 LDG.E R8, desc[UR14][R8.64] ;  /* 0x0000000e08081981 */ /* 0x002ea8000c1e1900 */
[----:B------:R-:W2:Y:S04]  /*5280*/  @P1 LDG.E R13, desc[UR14][R12.64] ;  /* 0x0000000e0c0d1981 */ /* 0x000ea8000c1e1900 */
[----:B---3--:R-:W2:Y:S02]  /*5290*/  @P1 LDG.E R15, desc[UR14][R4.64] ;  /* 0x0000000e040f1981 */ /* 0x008ea4000c1e1900 */
[----:B--2---:R-:W-:-:S05]  /*52a0*/  @P1 FFMA R15, R8, R13, R15 ;  /* 0x0000000d080f1223 */ /* 0x004fca000000000f */
[----:B------:R4:W-:Y:S02]  /*52b0*/  @P1 STG.E desc[UR14][R4.64], R15 ;  /* 0x0000000f04001986 */ /* 0x0009e4000c10190e */
.L_x_224:
[----:B------:R-:W-:-:S04]  /*52c0*/  IADD3 R7, PT, PT, R7, 0x1, RZ ;  /* 0x0000000107077810 */ /* 0x000fc80007ffe0ff */
[----:B------:R-:W-:-:S13]  /*52d0*/  ISETP.NE.AND P0, PT, R7, UR8, PT ;  /* 0x0000000807007c0c */ /* 0x000fda000bf05270 */
[----:B------:R-:W-:Y:S05]  /*52e0*/  @!P0 BRA `(.L_x_226) ;  /* 0x0000000c005c8947 */ /* 0x000fea0003800000 */
[----:B------:R-:W-:Y:S05]  /*52f0*/  BRA `(.L_x_227) ;  /* 0xfffffff4007c7947 */ /* 0x000fea000383ffff */
.L_x_216:
[----:B------:R-:W5:Y:S01]  /*5300*/  LDCU UR4, c[0x0][0x3c4] ;  /* 0x00007880ff0477ac */ /* 0x000f620008000800 */
[----:B--234-:R-:W-:Y:S01]  /*5310*/  HFMA2 R7, -RZ, RZ, 0, 0 ;  /* 0x00000000ff077431 */ /* 0x01cfe200000001ff */
[----:B-----5:R-:W-:-:S09]  /*5320*/  UISETP.GE.U32.AND UP0, UPT, UR4, 0x4, UPT ;  /* 0x000000040400788c */ /* 0x020fd2000bf06070 */
[----:B------:R-:W-:Y:S05]  /*5330*/  BRA.U !UP0, `(.L_x_228) ;  /* 0x0000000508c07547 */ /* 0x000fea000b800000 */
[----:B------:R-:W2:Y:S01]  /*5340*/  LDC.64 R6, c[0x0][0x3b8] ;  /* 0x0000ee00ff067b82 */ /* 0x000ea20000000a00 */
[----:B------:R-:W-:-:S07]  /*5350*/  MOV R4, RZ ;  /* 0x000000ff00047202 */ /* 0x000fce0000000f00 */
[----:B01----:R-:W0:Y:S02]  /*5360*/  LDC.64 R8, c[0x0][0x3a8] ;  /* 0x0000ea00ff087b82 */ /* 0x003e240000000a00 */
.L_x_249:
[----:B------:R-:W-:Y:S01]  /*5370*/  FSETP.NEU.AND P2, PT, R32, RZ, PT ;  /* 0x000000ff2000720b */ /* 0x000fe20003f4d000 */
[----:B------:R-:W-:Y:S01]  /*5380*/  BSSY.RECONVERGENT B3, `(.L_x_229) ;  /* 0x0000017000037945 */ /* 0x000fe20003800200 */
[----:B0-234-:R-:W-:-:S05]  /*5390*/  IADD3 R13, PT, PT, R28, R4, RZ ;  /* 0x000000041c0d7210 */ /* 0x01dfca0007ffe0ff */
[----:B0-----:R-:W-:-:S06]  /*53a0*/  IMAD.WIDE R12, R13, 0x4, R8 ;  /* 0x000000040d0c7825 */ /* 0x001fcc00078e0208 */
[----:B-1----:R-:W-:Y:S05]  /*53b0*/  @!P2 BRA `(.L_x_230) ;  /* 0x000000000044a947 */ /* 0x002fea0003800000 */
[----:B------:R-:W3:Y:S01]  /*53c0*/  LDG.E R23, desc[UR14][R12.64] ;  /* 0x0000000e0c177981 */ /* 0x000ee2000c1e1900 */
[----:B------:R-:W0:Y:S01]  /*53d0*/  MUFU.RCP R5, R32 ;  /* 0x0000002000057308 */ /* 0x000e220000001000 */
[----:B------:R-:W-:Y:S01]  /*53e0*/  BSSY.RECONVERGENT B4, `(.L_x_231) ;  /* 0x000000b000047945 */ /* 0x000fe20003800200 */
[----:B0-----:R-:W-:-:S04]  /*53f0*/  FFMA R10, R5, -R32, 1 ;  /* 0x3f800000050a7423 */ /* 0x001fc80000000820 */
[----:B------:R-:W-:Y:S02]  /*5400*/  FFMA R14, R5, R10, R5 ;  /* 0x0000000a050e7223 */ /* 0x000fe40000000005 */
[----:B---3--:R-:W0:Y:S02]  /*5410*/  FCHK P0, R23, R32 ;  /* 0x0000002017007302 */ /* 0x008e240000000000 */
[----:B------:R-:W-:-:S04]  /*5420*/  FFMA R10, R23, R14, RZ ;  /* 0x0000000e170a7223 */ /* 0x000fc800000000ff */
[----:B------:R-:W-:-:S04]  /*5430*/  FFMA R5, R10, -R32, R23 ;  /* 0x800000200a057223 */ /* 0x000fc80000000017 */
[----:B------:R-:W-:Y:S01]  /*5440*/  FFMA R5, R5, R14, R10 ;  /* 0x0000000e05057223 */ /* 0x000fe2000000000a */
[----:B0-----:R-:W-:Y:S06]  /*5450*/  @!P0 BRA `(.L_x_232) ;  /* 0x00000000000c8947 */ /* 0x001fec0003800000 */
[----:B------:R-:W-:Y:S02]  /*5460*/  MOV R5, R32 ;  /* 0x0000002000057202 */ /* 0x000fe40000000f00 */
[----:B------:R-:W-:-:S07]  /*5470*/  MOV R20, 0x5490 ;  /* 0x0000549000147802 */ /* 0x000fce0000000f00 */
[----:B--2---:R-:W-:Y:S05]  /*5480*/  CALL.REL.NOINC `($__internal_1_$__cuda_sm3x_div_rn_noftz_f32_slowpath) ;  /* 0x0000000c00607944 */ /* 0x004fea0003c00000 */
.L_x_232:
[----:B------:R-:W-:Y:S05]  /*5490*/  BSYNC.RECONVERGENT B4 ;  /* 0x0000000000047941 */ /* 0x000fea0003800200 */
.L_x_231:
[----:B------:R1:W-:Y:S01]  /*54a0*/  STG.E desc[UR14][R12.64], R5 ;  /* 0x000000050c007986 */ /* 0x0003e2000c10190e */
[----:B------:R-:W-:Y:S01]  /*54b0*/  MOV R14, R5 ;  /* 0x00000005000e7202 */ /* 0x000fe20000000f00 */
[----:B------:R-:W-:Y:S06]  /*54c0*/  BRA `(.L_x_233) ;  /* 0x0000000000087947 */ /* 0x000fec0003800000 */
.L_x_230:
[----:B------:R0:W-:Y:S01]  /*54d0*/  STG.E desc[UR14][R12.64], RZ ;  /* 0x000000ff0c007986 */ /* 0x0001e2000c10190e */
[----:B------:R-:W-:-:S07]  /*54e0*/  HFMA2 R14, -RZ, RZ, 0, 0 ;  /* 0x00000000ff0e7431 */ /* 0x000fce00000001ff */
.L_x_233:
[----:B------:R-:W-:Y:S05]  /*54f0*/  BSYNC.RECONVERGENT B3 ;  /* 0x0000000000037941 */ /* 0x000fea0003800200 */
.L_x_229:
[----:B------:R-:W-:-:S04]  /*5500*/  IMAD R11, R29, UR31, R4 ;  /* 0x0000001f1d0b7c24 */ /* 0x000fc8000f8e0204 */
[----:B--2---:R-:W-:-:S05]  /*5510*/  IMAD.WIDE R10, R11, 0x4, R6 ;  /* 0x000000040b0a7825 */ /* 0x004fca00078e0206 */
[----:B-1----:R-:W2:Y:S01]  /*5520*/  LDG.E R5, desc[UR14][R10.64] ;  /* 0x0000000e0a057981 */ /* 0x002ea2000c1e1900 */
[----:B------:R-:W-:Y:S01]  /*5530*/  BSSY.RECONVERGENT B3, `(.L_x_234) ;  /* 0x0000017000037945 */ /* 0x000fe20003800200 */
[----:B--2---:R-:W-:-:S05]  /*5540*/  FADD R5, R5, R14 ;  /* 0x0000000e05057221 */ /* 0x004fca0000000000 */
[----:B------:R1:W-:Y:S01]  /*5550*/  STG.E desc[UR14][R10.64], R5 ;  /* 0x000000050a007986 */ /* 0x0003e2000c10190e */
[----:B------:R-:W-:Y:S05]  /*5560*/  @!P2 BRA `(.L_x_235) ;  /* 0x000000000044a947 */ /* 0x000fea0003800000 */
[----:B------:R-:W2:Y:S01]  /*5570*/  LDG.E R23, desc[UR14][R12.64+0x4] ;  /* 0x0000040e0c177981 */ /* 0x000ea2000c1e1900 */
[----:B-1----:R-:W1:Y:S01]  /*5580*/  MUFU.RCP R5, R32 ;  /* 0x0000002000057308 */ /* 0x002e620000001000 */
[----:B------:R-:W-:Y:S01]  /*5590*/  BSSY.RECONVERGENT B4, `(.L_x_236) ;  /* 0x000000b000047945 */ /* 0x000fe20003800200 */
[----:B-1----:R-:W-:-:S04]  /*55a0*/  FFMA R14, R5, -R32, 1 ;  /* 0x3f800000050e7423 */ /* 0x002fc80000000820 */
[----:B------:R-:W-:Y:S02]  /*55b0*/  FFMA R16, R5, R14, R5 ;  /* 0x0000000e05107223 */ /* 0x000fe40000000005 */
[----:B--2---:R-:W1:Y:S02]  /*55c0*/  FCHK P0, R23, R32 ;  /* 0x0000002017007302 */ /* 0x004e640000000000 */
[----:B------:R-:W-:-:S04]  /*55d0*/  FFMA R14, R23, R16, RZ ;  /* 0x00000010170e7223 */ /* 0x000fc800000000ff */
[----:B------:R-:W-:-:S04]  /*55e0*/  FFMA R5, R14, -R32, R23 ;  /* 0x800000200e057223 */ /* 0x000fc80000000017 */
[----:B------:R-:W-:Y:S01]  /*55f0*/  FFMA R5, R5, R16, R14 ;  /* 0x0000001005057223 */ /* 0x000fe2000000000e */
[----:B-1----:R-:W-:Y:S06]  /*5600*/  @!P0 BRA `(.L_x_237) ;  /* 0x00000000000c8947 */ /* 0x002fec0003800000 */
[----:B------:R-:W-:Y:S02]  /*5610*/  MOV R5, R32 ;  /* 0x0000002000057202 */ /* 0x000fe40000000f00 */
[----:B------:R-:W-:-:S07]  /*5620*/  MOV R20, 0x5640 ;  /* 0x0000564000147802 */ /* 0x000fce0000000f00 */
[----:B0-----:R-:W-:Y:S05]  /*5630*/  CALL.REL.NOINC `($__internal_1_$__cuda_sm3x_div_rn_noftz_f32_slowpath) ;  /* 0x0000000800f47944 */ /* 0x001fea0003c00000 */
.L_x_237:
[----:B------:R-:W-:Y:S05]  /*5640*/  BSYNC.RECONVERGENT B4 ;  /* 0x0000000000047941 */ /* 0x000fea0003800200 */
.L_x_236:
[----:B------:R3:W-:Y:S01]  /*5650*/  STG.E desc[UR14][R12.64+0x4], R5 ;  /* 0x000004050c007986 */ /* 0x0007e2000c10190e */
[----:B------:R-:W-:Y:S01]  /*5660*/  MOV R14, R5 ;  /* 0x00000005000e7202 */ /* 0x000fe20000000f00 */
[----:B------:R-:W-:Y:S06]  /*5670*/  BRA `(.L_x_238) ;  /* 0x0000000000087947 */ /* 0x000fec0003800000 */
.L_x_235:
[----:B------:R2:W-:Y:S01]  /*5680*/  STG.E desc[UR14][R12.64+0x4], RZ ;  /* 0x000004ff0c007986 */ /* 0x0005e2000c10190e */
[----:B------:R-:W-:-:S07]  /*5690*/  HFMA2 R14, -RZ, RZ, 0, 0 ;  /* 0x00000000ff0e7431 */ /* 0x000fce00000001ff */
.L_x_238:
[----:B------:R-:W-:Y:S05]  /*56a0*/  BSYNC.RECONVERGENT B3 ;  /* 0x0000000000037941 */ /* 0x000fea0003800200 */
.L_x_234:
[----:B-1-3--:R-:W3:Y:S01]  /*56b0*/  LDG.E R5, desc[UR14][R10.64+0x4] ;  /* 0x0000040e0a057981 */ /* 0x00aee2000c1e1900 */
[----:B------:R-:W-:Y:S01]  /*56c0*/  BSSY.RECONVERGENT B3, `(.L_x_239) ;  /* 0x0000017000037945 */ /* 0x000fe20003800200 */
[----:B---3--:R-:W-:-:S05]  /*56d0*/  FADD R5, R5, R14 ;  /* 0x0000000e05057221 */ /* 0x008fca0000000000 */
[----:B------:R1:W-:Y:S01]  /*56e0*/  STG.E desc[UR14][R10.64+0x4], R5 ;  /* 0x000004050a007986 */ /* 0x0003e2000c10190e */
[----:B------:R-:W-:Y:S05]  /*56f0*/  @!P2 BRA `(.L_x_240) ;  /* 0x000000000044a947 */ /* 0x000fea0003800000 */
[----:B------:R-:W3:Y:S01]  /*5700*/  LDG.E R23, desc[UR14][R12.64+0x8] ;  /* 0x0000080e0c177981 */ /* 0x000ee2000c1e1900 */
[----:B-1----:R-:W1:Y:S01]  /*5710*/  MUFU.RCP R5, R32 ;  /* 0x0000002000057308 */ /* 0x002e620000001000 */
[----:B------:R-:W-:Y:S01]  /*5720*/  BSSY.RECONVERGENT B4, `(.L_x_241) ;  /* 0x000000b000047945 */ /* 0x000fe20003800200 */
[----:B-1----:R-:W-:-:S04]  /*5730*/  FFMA R14, R5, -R32, 1 ;  /* 0x3f800000050e7423 */ /* 0x002fc80000000820 */
[----:B------:R-:W-:Y:S02]  /*5740*/  FFMA R16, R5, R14, R5 ;  /* 0x0000000e05107223 */ /* 0x000fe40000000005 */
[----:B---3--:R-:W1:Y:S02]  /*5750*/  FCHK P0, R23, R32 ;  /* 0x0000002017007302 */ /* 0x008e640000000000 */
[----:B------:R-:W-:-:S04]  /*5760*/  FFMA R14, R23, R16, RZ ;  /* 0x00000010170e7223 */ /* 0x000fc800000000ff */
[----:B------:R-:W-:-:S04]  /*5770*/  FFMA R5, R14, -R32, R23 ;  /* 0x800000200e057223 */ /* 0x000fc80000000017 */
[----:B------:R-:W-:Y:S01]  /*5780*/  FFMA R5, R5, R16, R14 ;  /* 0x0000001005057223 */ /* 0x000fe2000000000e */
[----:B-1----:R-:W-:Y:S06]  /*5790*/  @!P0 BRA `(.L_x_242) ;  /* 0x00000000000c8947 */ /* 0x002fec0003800000 */
[----:B------:R-:W-:Y:S02]  /*57a0*/  MOV R5, R32 ;  /* 0x0000002000057202 */ /* 0x000fe40000000f00 */
[----:B------:R-:W-:-:S07]  /*57b0*/  MOV R20, 0x57d0 ;  /* 0x000057d000147802 */ /* 0x000fce0000000f00 */
[----:B0-2---:R-:W-:Y:S05]  /*57c0*/  CALL.REL.NOINC `($__internal_1_$__cuda_sm3x_div_rn_noftz_f32_slowpath) ;  /* 0x0000000800907944 */ /* 0x005fea0003c00000 */
.L_x_242:
[----:B------:R-:W-:Y:S05]  /*57d0*/  BSYNC.RECONVERGENT B4 ;  /* 0x0000000000047941 */ /* 0x000fea0003800200 */
.L_x_241:
[----:B------:R4:W-:Y:S01]  /*57e0*/  STG.E desc[UR14][R12.64+0x8], R5 ;  /* 0x000008050c007986 */ /* 0x0009e2000c10190e */
[----:B------:R-:W-:Y:S01]  /*57f0*/  MOV R14, R5 ;  /* 0x00000005000e7202 */ /* 0x000fe20000000f00 */
[----:B------:R-:W-:Y:S06]  /*5800*/  BRA `(.L_x_243) ;  /* 0x0000000000087947 */ /* 0x000fec0003800000 */
.L_x_240:
[----:B------:R3:W-:Y:S01]  /*5810*/  STG.E desc[UR14][R12.64+0x8], RZ ;  /* 0x000008ff0c007986 */ /* 0x0007e2000c10190e */
[----:B------:R-:W-:-:S07]  /*5820*/  HFMA2 R14, -RZ, RZ, 0, 0 ;  /* 0x00000000ff0e7431 */ /* 0x000fce00000001ff */
.L_x_243:
[----:B------:R-:W-:Y:S05]  /*5830*/  BSYNC.RECONVERGENT B3 ;  /* 0x0000000000037941 */ /* 0x000fea0003800200 */
.L_x_239:
[----:B-1--4-:R-:W4:Y:S01]  /*5840*/  LDG.E R5, desc[UR14][R10.64+0x8] ;  /* 0x0000080e0a057981 */ /* 0x012f22000c1e1900 */
[----:B------:R-:W-:Y:S01]  /*5850*/  BSSY.RECONVERGENT B3, `(.L_x_244) ;  /* 0x0000017000037945 */ /* 0x000fe20003800200 */
[----:B----4-:R-:W-:-:S05]  /*5860*/  FADD R5, R5, R14 ;  /* 0x0000000e05057221 */ /* 0x010fca0000000000 */
[----:B------:R1:W-:Y:S01]  /*5870*/  STG.E desc[UR14][R10.64+0x8], R5 ;  /* 0x000008050a007986 */ /* 0x0003e2000c10190e */
[----:B------:R-:W-:Y:S05]  /*5880*/  @!P2 BRA `(.L_x_245) ;  /* 0x000000000044a947 */ /* 0x000fea0003800000 */
[----:B------:R-:W4:Y:S01]  /*5890*/  LDG.E R23, desc[UR14][R12.64+0xc] ;  /* 0x00000c0e0c177981 */ /* 0x000f22000c1e1900 */
[----:B-1----:R-:W1:Y:S01]  /*58a0*/  MUFU.RCP R5, R32 ;  /* 0x0000002000057308 */ /* 0x002e620000001000 */
[----:B------:R-:W-:Y:S01]  /*58b0*/  BSSY.RECONVERGENT B4, `(.L_x_246) ;  /* 0x000000b000047945 */ /* 0x000fe20003800200 */
[----:B-1----:R-:W-:-:S04]  /*58c0*/  FFMA R14, R5, -R32, 1 ;  /* 0x3f800000050e7423 */ /* 0x002fc80000000820 */
[----:B------:R-:W-:Y:S02]  /*58d0*/  FFMA R16, R5, R14, R5 ;  /* 0x0000000e05107223 */ /* 0x000fe40000000005 */
[----:B----4-:R-:W1:Y:S02]  /*58e0*/  FCHK P0, R23, R32 ;  /* 0x0000002017007302 */ /* 0x010e640000000000 */
[----:B------:R-:W-:-:S04]  /*58f0*/  FFMA R14, R23, R16, RZ ;  /* 0x00000010170e7223 */ /* 0x000fc800000000ff */
[----:B------:R-:W-:-:S04]  /*5900*/  FFMA R5, R14, -R32, R23 ;  /* 0x800000200e057223 */ /* 0x000fc80000000017 */
[----:B------:R-:W-:Y:S01]  /*5910*/  FFMA R5, R5, R16, R14 ;  /* 0x0000001005057223 */ /* 0x000fe2000000000e */
[----:B-1----:R-:W-:Y:S06]  /*5920*/  @!P0 BRA `(.L_x_247) ;  /* 0x00000000000c8947 */ /* 0x002fec0003800000 */
[----:B------:R-:W-:Y:S02]  /*5930*/  MOV R5, R32 ;  /* 0x0000002000057202 */ /* 0x000fe40000000f00 */
[----:B------:R-:W-:-:S07]  /*5940*/  MOV R20, 0x5960 ;  /* 0x0000596000147802 */ /* 0x000fce0000000f00 */
[----:B0-23--:R-:W-:Y:S05]  /*5950*/  CALL.REL.NOINC `($__internal_1_$__cuda_sm3x_div_rn_noftz_f32_slowpath) ;  /* 0x00000008002c7944 */ /* 0x00dfea0003c00000 */
.L_x_247:
[----:B------:R-:W-:Y:S05]  /*5960*/  BSYNC.RECONVERGENT B4 ;  /* 0x0000000000047941 */ /* 0x000fea0003800200 */
.L_x_246:
[----:B------:R1:W-:Y:S01]  /*5970*/  STG.E desc[UR14][R12.64+0xc], R5 ;  /* 0x00000c050c007986 */ /* 0x0003e2000c10190e */
[----:B------:R-:W-:Y:S01]  /*5980*/  MOV R14, R5 ;  /* 0x00000005000e7202 */ /* 0x000fe20000000f00 */
[----:B------:R-:W-:Y:S06]  /*5990*/  BRA `(.L_x_248) ;  /* 0x0000000000087947 */ /* 0x000fec0003800000 */
.L_x_245:
[----:B------:R4:W-:Y:S01]  /*59a0*/  STG.E desc[UR14][R12.64+0xc], RZ ;  /* 0x00000cff0c007986 */ /* 0x0009e2000c10190e */
[----:B------:R-:W-:-:S07]  /*59b0*/  HFMA2 R14, -RZ, RZ, 0, 0 ;  /* 0x00000000ff0e7431 */ /* 0x000fce00000001ff */
.L_x_248:
[----:B------:R-:W-:Y:S05]  /*59c0*/  BSYNC.RECONVERGENT B3 ;  /* 0x0000000000037941 */ /* 0x000fea0003800200 */
.L_x_244:
[----:B-1----:R-:W5:Y:S01]  /*59d0*/  LDG.E R5, desc[UR14][R10.64+0xc] ;  /* 0x00000c0e0a057981 */ /* 0x002f62000c1e1900 */
[----:B------:R-:W-:-:S04]  /*59e0*/  IADD3 R4, PT, PT, R4, 0x4, RZ ;  /* 0x0000000404047810 */ /* 0x000fc80007ffe0ff */
[----:B------:R-:W-:Y:S01]  /*59f0*/  ISETP.NE.AND P0, PT, R4, UR20, PT ;  /* 0x0000001404007c0c */ /* 0x000fe2000bf05270 */
[----:B-----5:R-:W-:-:S05]  /*5a00*/  FADD R5, R5, R14 ;  /* 0x0000000e05057221 */ /* 0x020fca0000000000 */
[----:B------:R1:W-:Y:S07]  /*5a10*/  STG.E desc[UR14][R10.64+0xc], R5 ;  /* 0x00000c050a007986 */ /* 0x0003ee000c10190e */
[----:B------:R-:W-:Y:S05]  /*5a20*/  @P0 BRA `(.L_x_249) ;  /* 0xfffffff800500947 */ /* 0x000fea000383ffff */
[----:B------:R-:W-:-:S07]  /*5a30*/  MOV R7, UR20 ;  /* 0x0000001400077c02 */ /* 0x000fce0008000f00 */
.L_x_228:
[----:B------:R-:W-:-:S09]  /*5a40*/  UISETP.NE.AND UP0, UPT, UR24, URZ, UPT ;  /* 0x000000ff1800728c */ /* 0x000fd2000bf05270 */
[----:B------:R-:W-:Y:S05]  /*5a50*/  BRA.U !UP0, `(.L_x_226) ;  /* 0x0000000508807547 */ /* 0x000fea000b800000 */
[----:B------:R-:W-:-:S09]  /*5a60*/  UISETP.NE.AND UP0, UPT, UR16, URZ, UPT ;  /* 0x000000ff1000728c */ /* 0x000fd2000bf05270 */
[----:B------:R-:W-:Y:S05]  /*5a70*/  BRA.U !UP0, `(.L_x_250) ;  /* 0x0000000108ec7547 */ /* 0x000fea000b800000 */
[----:B01----:R-:W0:Y:S01]  /*5a80*/  LDC.64 R10, c[0x0][0x3a8] ;  /* 0x0000ea00ff0a7b82 */ /* 0x003e220000000a00 */
[----:B------:R-:W-:Y:S01]  /*5a90*/  FSETP.NEU.AND P2, PT, R32, RZ, PT ;  /* 0x000000ff2000720b */ /* 0x000fe20003f4d000 */
[----:B------:R-:W-:Y:S01]  /*5aa0*/  BSSY.RECONVERGENT B3, `(.L_x_251) ;  /* 0x0000017000037945 */ /* 0x000fe20003800200 */
[----:B------:R-:W-:-:S05]  /*5ab0*/  IADD3 R5, PT, PT, R28, R7, RZ ;  /* 0x000000071c057210 */ /* 0x000fca0007ffe0ff */
[----:B0-----:R-:W-:-:S06]  /*5ac0*/  IMAD.WIDE R10, R5, 0x4, R10 ;  /* 0x00000004050a7825 */ /* 0x001fcc00078e020a */
[----:B------:R-:W-:Y:S05]  /*5ad0*/  @!P2 BRA `(.L_x_252) ;  /* 0x000000000044a947 */ /* 0x000fea0003800000 */
[----:B------:R-:W5:Y:S01]  /*5ae0*/  LDG.E R23, desc[UR14][R10.64] ;  /* 0x0000000e0a177981 */ /* 0x000f62000c1e1900 */
[----:B------:R-:W0:Y:S01]  /*5af0*/  MUFU.RCP R5, R32 ;  /* 0x0000002000057308 */ /* 0x000e220000001000 */
[----:B------:R-:W-:Y:S01]  /*5b00*/  BSSY.RECONVERGENT B4, `(.L_x_253) ;  /* 0x000000b000047945 */ /* 0x000fe20003800200 */
[----:B0-----:R-:W-:-:S04]  /*5b10*/  FFMA R4, R5, -R32, 1 ;  /* 0x3f80000005047423 */ /* 0x001fc80000000820 */
[----:B------:R-:W-:Y:S02]  /*5b20*/  FFMA R6, R5, R4, R5 ;  /* 0x0000000405067223 */ /* 0x000fe40000000005 */
[----:B-----5:R-:W0:Y:S02]  /*5b30*/  FCHK P0, R23, R32 ;  /* 0x0000002017007302 */ /* 0x020e240000000000 */
[----:B------:R-:W-:-:S04]  /*5b40*/  FFMA R4, R23, R6, RZ ;  /* 0x0000000617047223 */ /* 0x000fc800000000ff */
[----:B------:R-:W-:-:S04]  /*5b50*/  FFMA R5, R4, -R32, R23 ;  /* 0x8000002004057223 */ /* 0x000fc80000000017 */
[----:B------:R-:W-:Y:S01]  /*5b60*/  FFMA R5, R5, R6, R4 ;  /* 0x0000000605057223 */ /* 0x000fe20000000004 */
[----:B0-----:R-:W-:Y:S06]  /*5b70*/  @!P0 BRA `(.L_x_254) ;  /* 0x00000000000c8947 */ /* 0x001fec0003800000 */
[----:B------:R-:W-:Y:S02]  /*5b80*/  MOV R5, R32 ;  /* 0x0000002000057202 */ /* 0x000fe40000000f00 */
[----:B------:R-:W-:-:S07]  /*5b90*/  MOV R20, 0x5bb0 ;  /* 0x00005bb000147802 */ /* 0x000fce0000000f00 */
[----:B--234-:R-:W-:Y:S05]  /*5ba0*/  CALL.REL.NOINC `($__internal_1_$__cuda_sm3x_div_rn_noftz_f32_slowpath) ;  /* 0x0000000400987944 */ /* 0x01cfea0003c00000 */
.L_x_254:
[----:B------:R-:W-:Y:S05]  /*5bb0*/  BSYNC.RECONVERGENT B4 ;  /* 0x0000000000047941 */ /* 0x000fea0003800200 */
.L_x_253:
[----:B------:R1:W-:Y:S01]  /*5bc0*/  STG.E desc[UR14][R10.64], R5 ;  /* 0x000000050a007986 */ /* 0x0003e2000c10190e */
[----:B------:R-:W-:Y:S01]  /*5bd0*/  MOV R4, R5 ;  /* 0x0000000500047202 */ /* 0x000fe20000000f00 */
[----:B------:R-:W-:Y:S06]  /*5be0*/  BRA `(.L_x_255) ;  /* 0x0000000000087947 */ /* 0x000fec0003800000 */
.L_x_252:
[----:B------:R0:W-:Y:S01]  /*5bf0*/  STG.E desc[UR14][R10.64], RZ ;  /* 0x000000ff0a007986 */ /* 0x0001e2000c10190e */
[----:B------:R-:W-:-:S07]  /*5c00*/  HFMA2 R4, -RZ, RZ, 0, 0 ;  /* 0x00000000ff047431 */ /* 0x000fce00000001ff */
.L_x_255:
[----:B------:R-:W-:Y:S05]  /*5c10*/  BSYNC.RECONVERGENT B3 ;  /* 0x0000000000037941 */ /* 0x000fea0003800200 */
.L_x_251:
[----:B------:R-:W5:Y:S01]  /*5c20*/  LDC.64 R8, c[0x0][0x3b8] ;  /* 0x0000ee00ff087b82 */ /* 0x000f620000000a00 */
[----:B------:R-:W1:Y:S02]  /*5c30*/  LDCU UR4, c[0x0][0x3c4] ;  /* 0x00007880ff0477ac */ /* 0x000e640008000800 */
[----:B-1----:R-:W-:-:S04]  /*5c40*/  IMAD R5, R2, UR4, R7 ;  /* 0x0000000402057c24 */ /* 0x002fc8000f8e0207 */
[----:B-----5:R-:W-:-:S05]  /*5c50*/  IMAD.WIDE R8, R5, 0x4, R8 ;  /* 0x0000000405087825 */ /* 0x020fca00078e0208 */
[----:B------:R-:W5:Y:S01]  /*5c60*/  LDG.E R5, desc[UR14][R8.64] ;  /* 0x0000000e08057981 */ /* 0x000f62000c1e1900 */
[----:B------:R-:W-:Y:S01]  /*5c70*/  BSSY.RECONVERGENT B3, `(.L_x_256) ;  /* 0x0000017000037945 */ /* 0x000fe20003800200 */
[----:B-----5:R-:W-:-:S05]  /*5c80*/  FADD R5, R5, R4 ;  /* 0x0000000405057221 */ /* 0x020fca0000000000 */
[----:B------:R1:W-:Y:S01]  /*5c90*/  STG.E desc[UR14][R8.64], R5 ;  /* 0x0000000508007986 */ /* 0x0003e2000c10190e */
[----:B------:R-:W-:Y:S05]  /*5ca0*/  @!P2 BRA `(.L_x_257) ;  /* 0x000000000044a947 */ /* 0x000fea0003800000 */
[----:B------:R-:W5:Y:S01]  /*5cb0*/  LDG.E R23, desc[UR14][R10.64+0x4] ;  /* 0x0000040e0a177981 */ /* 0x000f62000c1e1900 */
[----:B-1----:R-:W1:Y:S01]  /*5cc0*/  MUFU.RCP R5, R32 ;  /* 0x0000002000057308 */ /* 0x002e620000001000 */
[----:B------:R-:W-:Y:S01]  /*5cd0*/  BSSY.RECONVERGENT B4, `(.L_x_258) ;  /* 0x000000b000047945 */ /* 0x000fe20003800200 */
[----:B-1----:R-:W-:-:S04]  /*5ce0*/  FFMA R4, R5, -R32, 1 ;  /* 0x3f80000005047423 */ /* 0x002fc80000000820 */
[----:B------:R-:W-:Y:S02]  /*5cf0*/  FFMA R6, R5, R4, R5 ;  /* 0x0000000405067223 */ /* 0x000fe40000000005 */
[----:B-----5:R-:W1:Y:S02]  /*5d00*/  FCHK P0, R23, R32 ;  /* 0x0000002017007302 */ /* 0x020e640000000000 */
[----:B------:R-:W-:-:S04]  /*5d10*/  FFMA R4, R23, R6, RZ ;  /* 0x0000000617047223 */ /* 0x000fc800000000ff */
[----:B------:R-:W-:-:S04]  /*5d20*/  FFMA R5, R4, -R32, R23 ;  /* 0x8000002004057223 */ /* 0x000fc80000000017 */
[----:B------:R-:W-:Y:S01]  /*5d30*/  FFMA R5, R5, R6, R4 ;  /* 0x0000000605057223 */ /* 0x000fe20000000004 */
[----:B-1----:R-:W-:Y:S06]  /*5d40*/  @!P0 BRA `(.L_x_259) ;  /* 0x00000000000c8947 */ /* 0x002fec0003800000 */
[----:B------:R-:W-:Y:S02]  /*5d50*/  MOV R5, R32 ;  /* 0x0000002000057202 */ /* 0x000fe40000000f00 */
[----:B------:R-:W-:-:S07]  /*5d60*/  MOV R20, 0x5d80 ;  /* 0x00005d8000147802 */ /* 0x000fce0000000f00 */
[----:B0-234-:R-:W-:Y:S05]  /*5d70*/  CALL.REL.NOINC `($__internal_1_$__cuda_sm3x_div_rn_noftz_f32_slowpath) ;  /* 0x0000000400247944 */ /* 0x01dfea0003c00000 */
.L_x_259:
[----:B------:R-:W-:Y:S05]  /*5d80*/  BSYNC.RECONVERGENT B4 ;  /* 0x0000000000047941 */ /* 0x000fea0003800200 */
.L_x_258:
[----:B------:R1:W-:Y:S01]  /*5d90*/  STG.E desc[UR14][R10.64+0x4], R5 ;  /* 0x000004050a007986 */ /* 0x0003e2000c10190e */
[----:B------:R-:W-:Y:S01]  /*5da0*/  MOV R4, R5 ;  /* 0x0000000500047202 */ /* 0x000fe20000000f00 */
[----:B------:R-:W-:Y:S06]  /*5db0*/  BRA `(.L_x_260) ;  /* 0x0000000000087947 */ /* 0x000fec0003800000 */
.L_x_257:
[----:B------:R0:W-:Y:S01]  /*5dc0*/  STG.E desc[UR14][R10.64+0x4], RZ ;  /* 0x000004ff0a007986 */ /* 0x0001e2000c10190e */
[----:B------:R-:W-:-:S07]  /*5dd0*/  HFMA2 R4, -RZ, RZ, 0, 0 ;  /* 0x00000000ff047431 */ /* 0x000fce00000001ff */
.L_x_260:
[----:B------:R-:W-:Y:S05]  /*5de0*/  BSYNC.RECONVERGENT B3 ;  /* 0x0000000000037941 */ /* 0x000fea0003800200 */
.L_x_256:
[----:B-1----:R-:W5:Y:S01]  /*5df0*/  LDG.E R5, desc[UR14][R8.64+0x4] ;  /* 0x0000040e08057981 */ /* 0x002f62000c1e1900 */
[----:B------:R-:W-:Y:S01]  /*5e00*/  IADD3 R7, PT, PT, R7, 0x2, RZ ;  /* 0x0000000207077810 */ /* 0x000fe20007ffe0ff */
[----:B-----5:R-:W-:-:S05]  /*5e10*/  FADD R5, R5, R4 ;  /* 0x0000000405057221 */ /* 0x020fca0000000000 */
[----:B------:R1:W-:Y:S02]  /*5e20*/  STG.E desc[UR14][R8.64+0x4], R5 ;  /* 0x0000040508007986 */ /* 0x0003e4000c10190e */
.L_x_250:
        /* <DEDUP_REMOVED lines=21> */
.L_x_264:
[----:B------:R-:W-:Y:S05]  /*5f80*/  BSYNC.RECONVERGENT B4 ;  /* 0x0000000000047941 */ /* 0x000fea0003800200 */
.L_x_263:
[----:B------:R1:W-:Y:S01]  /*5f90*/  STG.E desc[UR14][R8.64], R5 ;  /* 0x0000000508007986 */ /* 0x0003e2000c10190e */
[----:B------:R-:W-:Y:S01]  /*5fa0*/  MOV R6, R5 ;  /* 0x0000000500067202 */ /* 0x000fe20000000f00 */
[----:B------:R-:W-:Y:S06]  /*5fb0*/  BRA `(.L_x_265) ;  /* 0x0000000000087947 */ /* 0x000fec0003800000 */
.L_x_262:
[----:B------:R0:W-:Y:S01]  /*5fc0*/  STG.E desc[UR14][R8.64], RZ ;  /* 0x000000ff08007986 */ /* 0x0001e2000c10190e */
[----:B------:R-:W-:-:S07]  /*5fd0*/  HFMA2 R6, -RZ, RZ, 0, 0 ;  /* 0x00000000ff067431 */ /* 0x000fce00000001ff */
.L_x_265:
[----:B------:R-:W-:Y:S05]  /*5fe0*/  BSYNC.RECONVERGENT B3 ;  /* 0x0000000000037941 */ /* 0x000fea0003800200 */
.L_x_261:
[----:B-1----:R-:W1:Y:S01]  /*5ff0*/  LDC.64 R4, c[0x0][0x3b8] ;  /* 0x0000ee00ff047b82 */ /* 0x002e620000000a00 */
[----:B------:R-:W5:Y:S02]  /*6000*/  LDCU UR4, c[0x0][0x3c4] ;  /* 0x00007880ff0477ac */ /* 0x000f640008000800 */
[----:B-----5:R-:W-:-:S04]  /*6010*/  IMAD R7, R0, UR4, R7 ;  /* 0x0000000400077c24 */ /* 0x020fc8000f8e0207 */
[----:B-1----:R-:W-:-:S05]  /*6020*/  IMAD.WIDE R4, R7, 0x4, R4 ;  /* 0x0000000407047825 */ /* 0x002fca00078e0204 */
[----:B------:R-:W5:Y:S02]  /*6030*/  LDG.E R7, desc[UR14][R4.64] ;  /* 0x0000000e04077981 */ /* 0x000f64000c1e1900 */
[----:B-----5:R-:W-:-:S05]  /*6040*/  FADD R7, R7, R6 ;  /* 0x0000000607077221 */ /* 0x020fca0000000000 */
[----:B------:R1:W-:Y:S02]  /*6050*/  STG.E desc[UR14][R4.64], R7 ;  /* 0x0000000704007986 */ /* 0x0003e4000c10190e */
.L_x_226:
[----:B------:R-:W5:Y:S01]  /*6060*/  LDCU UR4, c[0x0][0x3c8] ;  /* 0x00007900ff0477ac */ /* 0x000f620008000800 */
[----:B------:R-:W-:-:S04]  /*6070*/  IADD3 R34, PT, PT, R34, UR7, RZ ;  /* 0x0000000722227c10 */ /* 0x000fc8000fffe0ff */
[----:B-----5:R-:W-:-:S13]  /*6080*/  ISETP.GE.AND P0, PT, R34, UR4, PT ;  /* 0x0000000422007c0c */ /* 0x020fda000bf06270 */
[----:B------:R-:W-:Y:S05]  /*6090*/  @!P0 BRA `(.L_x_266) ;  /* 0xffffffac002c8947 */ /* 0x000fea000383ffff */
[----:B------:R-:W-:Y:S05]  /*60a0*/  BSYNC.RECONVERGENT B0 ;  /* 0x0000000000007941 */ /* 0x000fea0003800200 */
.L_x_115:
[----:B------:R-:W-:Y:S05]  /*60b0*/  EXIT ;  /* 0x000000000000794d */ /* 0x000fea0003800000 */
        .weak           $__internal_0_$__cuda_sm20_sqrt_rn_f32_slowpath
        .type           $__internal_0_$__cuda_sm20_sqrt_rn_f32_slowpath,@function
        .size           $__internal_0_$__cuda_sm20_sqrt_rn_f32_slowpath,($__internal_1_$__cuda_sm3x_div_rn_noftz_f32_slowpath - $__internal_0_$__cuda_sm20_sqrt_rn_f32_slowpath)
$__internal_0_$__cuda_sm20_sqrt_rn_f32_slowpath:
[----:B------:R-:W-:-:S13]  /*60c0*/  LOP3.LUT P0, RZ, R5, 0x7fffffff, RZ, 0xc0, !PT ;  /* 0x7fffffff05ff7812 */ /* 0x000fda000780c0ff */
[----:B------:R-:W-:Y:S01]  /*60d0*/  @!P0 MOV R20, R5 ;  /* 0x0000000500148202 */ /* 0x000fe20000000f00 */
[----:B------:R-:W-:Y:S06]  /*60e0*/  @!P0 BRA `(.L_x_267) ;  /* 0x0000000000408947 */ /* 0x000fec0003800000 */
[----:B------:R-:W-:-:S13]  /*60f0*/  FSETP.GEU.FTZ.AND P0, PT, R5, RZ, PT ;  /* 0x000000ff0500720b */ /* 0x000fda0003f1e000 */
[----:B------:R-:W-:Y:S01]  /*6100*/  @!P0 MOV R20, 0x7fffffff ;  /* 0x7fffffff00148802 */ /* 0x000fe20000000f00 */
[----:B------:R-:W-:Y:S06]  /*6110*/  @!P0 BRA `(.L_x_267) ;  /* 0x0000000000348947 */ /* 0x000fec0003800000 */
[----:B------:R-:W-:-:S13]  /*6120*/  FSETP.GTU.FTZ.AND P0, PT, |R5|, +INF , PT ;  /* 0x7f8000000500780b */ /* 0x000fda0003f1c200 */
[----:B------:R-:W-:Y:S01]  /*6130*/  @P0 FADD.FTZ R20, R5, 1 ;  /* 0x3f80000005140421 */ /* 0x000fe20000010000 */
[----:B------:R-:W-:Y:S06]  /*6140*/  @P0 BRA `(.L_x_267) ;  /* 0x0000000000280947 */ /* 0x000fec0003800000 */
[----:B------:R-:W-:-:S13]  /*6150*/  FSETP.NEU.FTZ.AND P0, PT, |R5|, +INF , PT ;  /* 0x7f8000000500780b */ /* 0x000fda0003f1d200 */
[----:B------:R-:W-:-:S04]  /*6160*/  @P0 FFMA R23, R5, 1.84467440737095516160e+19, RZ ;  /* 0x5f80000005170823 */ /* 0x000fc800000000ff */
[----:B------:R-:W0:Y:S02]  /*6170*/  @P0 MUFU.RSQ R24, R23 ;  /* 0x0000001700180308 */ /* 0x000e240000001400 */
[----:B0-----:R-:W-:Y:S01]  /*6180*/  @P0 FMUL.FTZ R22, R23, R24 ;  /* 0x0000001817160220 */ /* 0x001fe20000410000 */
[----:B------:R-:W-:-:S03]  /*6190*/  @P0 FMUL.FTZ R19, R24, 0.5 ;  /* 0x3f00000018130820 */ /* 0x000fc60000410000 */
[----:B------:R-:W-:-:S04]  /*61a0*/  @P0 FADD.FTZ R20, -R22, -RZ ;  /* 0x800000ff16140221 */ /* 0x000fc80000010100 */
[----:B------:R-:W-:Y:S01]  /*61b0*/  @P0 FFMA R25, R22, R20, R23 ;  /* 0x0000001416190223 */ /* 0x000fe20000000017 */
[----:B------:R-:W-:-:S03]  /*61c0*/  @!P0 MOV R20, R5 ;  /* 0x0000000500148202 */ /* 0x000fc60000000f00 */
[----:B------:R-:W-:-:S04]  /*61d0*/  @P0 FFMA R19, R25, R19, R22 ;  /* 0x0000001319130223 */ /* 0x000fc80000000016 */
[----:B------:R-:W-:-:S07]  /*61e0*/  @P0 FMUL.FTZ R20, R19, 2.3283064365386962891e-10 ;  /* 0x2f80000013140820 */ /* 0x000fce0000410000 */
.L_x_267:
[----:B------:R-:W-:-:S04]  /*61f0*/  HFMA2 R19, -RZ, RZ, 0, 0 ;  /* 0x00000000ff137431 */ /* 0x000fc800000001ff */
[----:B------:R-:W-:Y:S05]  /*6200*/  RET.REL.NODEC R18 `(_Z23computeResponsibilitiesPKfS0_S0_S0_S0_PfS1_S1_iii) ;  /* 0xffffff9c127c7950 */ /* 0x000fea0003c3ffff */
        .weak           $__internal_1_$__cuda_sm3x_div_rn_noftz_f32_slowpath
        .type           $__internal_1_$__cuda_sm3x_div_rn_noftz_f32_slowpath,@function
        .size           $__internal_1_$__cuda_sm3x_div_rn_noftz_f32_slowpath,(.L_x_281 - $__internal_1_$__cuda_sm3x_div_rn_noftz_f32_slowpath)
$__internal_1_$__cuda_sm3x_div_rn_noftz_f32_slowpath:
[----:B------:R-:W-:Y:S01]  /*6210*/  SHF.R.U32.HI R19, RZ, 0x17, R5 ;  /* 0x00000017ff137819 */ /* 0x000fe20000011605 */
[----:B------:R-:W-:Y:S01]  /*6220*/  BSSY.RECONVERGENT B1, `(.L_x_268) ;  /* 0x0000062000017945 */ /* 0x000fe20003800200 */
[----:B------:R-:W-:Y:S02]  /*6230*/  SHF.R.U32.HI R22, RZ, 0x17, R23 ;  /* 0x00000017ff167819 */ /* 0x000fe40000011617 */
[----:B------:R-:W-:Y:S02]  /*6240*/  LOP3.LUT R19, R19, 0xff, RZ, 0xc0, !PT ;  /* 0x000000ff13137812 */ /* 0x000fe400078ec0ff */
[----:B------:R-:W-:Y:S02]  /*6250*/  LOP3.LUT R22, R22, 0xff, RZ, 0xc0, !PT ;  /* 0x000000ff16167812 */ /* 0x000fe400078ec0ff */
[----:B------:R-:W-:Y:S02]  /*6260*/  IADD3 R24, PT, PT, R19, -0x1, RZ ;  /* 0xffffffff13187810 */ /* 0x000fe40007ffe0ff */
[----:B------:R-:W-:-:S02]  /*6270*/  IADD3 R25, PT, PT, R22, -0x1, RZ ;  /* 0xffffffff16197810 */ /* 0x000fc40007ffe0ff */
[----:B------:R-:W-:-:S04]  /*6280*/  ISETP.GT.U32.AND P0, PT, R24, 0xfd, PT ;  /* 0x000000fd1800780c */ /* 0x000fc80003f04070 */
[----:B------:R-:W-:-:S13]  /*6290*/  ISETP.GT.U32.OR P0, PT, R25, 0xfd, P0 ;  /* 0x000000fd1900780c */ /* 0x000fda0000704470 */
[----:B------:R-:W-:Y:S01]  /*62a0*/  @!P0 MOV R18, RZ ;  /* 0x000000ff00128202 */ /* 0x000fe20000000f00 */
[----:B------:R-:W-:Y:S06]  /*62b0*/  @!P0 BRA `(.L_x_269) ;  /* 0x00000000005c8947 */ /* 0x000fec0003800000 */
[----:B------:R-:W-:Y:S02]  /*62c0*/  FSETP.GTU.FTZ.AND P0, PT, |R23|, +INF , PT ;  /* 0x7f8000001700780b */ /* 0x000fe40003f1c200 */
[----:B------:R-:W-:-:S04]  /*62d0*/  FSETP.GTU.FTZ.AND P1, PT, |R5|, +INF , PT ;  /* 0x7f8000000500780b */ /* 0x000fc80003f3c200 */
[----:B------:R-:W-:-:S13]  /*62e0*/  PLOP3.LUT P0, PT, P0, P1, PT, 0xf8, 0x8f ;  /* 0x00000000008f781c */ /* 0x000fda0000703f70 */
[----:B------:R-:W-:Y:S05]  /*62f0*/  @P0 BRA `(.L_x_270) ;  /* 0x00000004004c0947 */ /* 0x000fea0003800000 */
[----:B------:R-:W-:-:S13]  /*6300*/  LOP3.LUT P0, RZ, R5, 0x7fffffff, R23, 0xc8, !PT ;  /* 0x7fffffff05ff7812 */ /* 0x000fda000780c817 */
[----:B------:R-:W-:Y:S05]  /*6310*/  @!P0 BRA `(.L_x_271) ;  /* 0x00000004003c8947 */ /* 0x000fea0003800000 */
[----:B------:R-:W-:Y:S02]  /*6320*/  FSETP.NEU.FTZ.AND P3, PT, |R23|, +INF , PT ;  /* 0x7f8000001700780b */ /* 0x000fe40003f7d200 */
[----:B------:R-:W-:Y:S02]  /*6330*/  FSETP.NEU.FTZ.AND P1, PT, |R5|, +INF , PT ;  /* 0x7f8000000500780b */ /* 0x000fe40003f3d200 */
[----:B------:R-:W-:-:S11]  /*6340*/  FSETP.NEU.FTZ.AND P0, PT, |R23|, +INF , PT ;  /* 0x7f8000001700780b */ /* 0x000fd60003f1d200 */
[----:B------:R-:W-:Y:S05]  /*6350*/  @!P1 BRA !P3, `(.L_x_271) ;  /* 0x00000004002c9947 */ /* 0x000fea0005800000 */
[----:B------:R-:W-:-:S04]  /*6360*/  LOP3.LUT P3, RZ, R23, 0x7fffffff, RZ, 0xc0, !PT ;  /* 0x7fffffff17ff7812 */ /* 0x000fc8000786c0ff */
[----:B------:R-:W-:-:S13]  /*6370*/  PLOP3.LUT P1, PT, P1, P3, PT, 0x2f, 0xf2 ;  /* 0x0000000000f2781c */ /* 0x000fda0000f26577 */
[----:B------:R-:W-:Y:S05]  /*6380*/  @P1 BRA `(.L_x_272) ;  /* 0x0000000400181947 */ /* 0x000fea0003800000 */
[----:B------:R-:W-:-:S04]  /*6390*/  LOP3.LUT P1, RZ, R5, 0x7fffffff, RZ, 0xc0, !PT ;  /* 0x7fffffff05ff7812 */ /* 0x000fc8000782c0ff */
[----:B------:R-:W-:-:S13]  /*63a0*/  PLOP3.LUT P0, PT, P0, P1, PT, 0x2f, 0xf2 ;  /* 0x0000000000f2781c */ /* 0x000fda0000702577 */
[----:B------:R-:W-:Y:S05]  /*63b0*/  @P0 BRA `(.L_x_273) ;  /* 0x0000000400000947 */ /* 0x000fea0003800000 */
[----:B------:R-:W-:Y:S02]  /*63c0*/  ISETP.GE.AND P0, PT, R25, RZ, PT ;  /* 0x000000ff1900720c */ /* 0x000fe40003f06270 */
[----:B------:R-:W-:-:S11]  /*63d0*/  ISETP.GE.AND P1, PT, R24, RZ, PT ;  /* 0x000000ff1800720c */ /* 0x000fd60003f26270 */
[----:B------:R-:W-:Y:S01]  /*63e0*/  @P0 MOV R18, RZ ;  /* 0x000000ff00120202 */ /* 0x000fe20000000f00 */
[----:B------:R-:W-:Y:S01]  /*63f0*/  @!P0 FFMA R23, R23, 1.84467440737095516160e+19, RZ ;  /* 0x5f80000017178823 */ /* 0x000fe200000000ff */
[----:B------:R-:W-:Y:S01]  /*6400*/  @!P0 MOV R18, 0xffffffc0 ;  /* 0xffffffc000128802 */ /* 0x000fe20000000f00 */
[----:B------:R-:W-:-:S03]  /*6410*/  @!P1 FFMA R5, R5, 1.84467440737095516160e+19, RZ ;  /* 0x5f80000005059823 */ /* 0x000fc600000000ff */
[----:B------:R-:W-:-:S07]  /*6420*/  @!P1 IADD3 R18, PT, PT, R18, 0x40, RZ ;  /* 0x0000004012129810 */ /* 0x000fce0007ffe0ff */
.L_x_269:
[----:B------:R-:W-:Y:S01]  /*6430*/  LEA R24, R19, 0xc0800000, 0x17 ;  /* 0xc080000013187811 */ /* 0x000fe200078eb8ff */
[----:B------:R-:W-:Y:S01]  /*6440*/  BSSY.RECONVERGENT B2, `(.L_x_274) ;  /* 0x0000036000027945 */ /* 0x000fe20003800200 */
[----:B------:R-:W-:Y:S02]  /*6450*/  IADD3 R22, PT, PT, R22, -0x7f, RZ ;  /* 0xffffff8116167810 */ /* 0x000fe40007ffe0ff */
[----:B------:R-:W-:-:S03]  /*6460*/  IADD3 R35, PT, PT, -R24, R5, RZ ;  /* 0x0000000518237210 */ /* 0x000fc60007ffe1ff */
[----:B------:R-:W-:Y:S01]  /*6470*/  IMAD R5, R22, -0x800000, R23 ;  /* 0xff80000016057824 */ /* 0x000fe200078e0217 */
[----:B------:R-:W0:Y:S01]  /*6480*/  MUFU.RCP R25, R35 ;  /* 0x0000002300197308 */ /* 0x000e220000001000 */
[----:B------:R-:W-:-:S04]  /*6490*/  FADD.FTZ R24, -R35, -RZ ;  /* 0x800000ff23187221 */ /* 0x000fc80000010100 */
[----:B0-----:R-:W-:-:S04]  /*64a0*/  FFMA R26, R25, R24, 1 ;  /* 0x3f800000191a7423 */ /* 0x001fc80000000018 */
[----:B------:R-:W-:-:S04]  /*64b0*/  FFMA R26, R25, R26, R25 ;  /* 0x0000001a191a7223 */ /* 0x000fc80000000019 */
[----:B------:R-:W-:-:S04]  /*64c0*/  FFMA R23, R5, R26, RZ ;  /* 0x0000001a05177223 */ /* 0x000fc800000000ff */
[----:B------:R-:W-:-:S04]  /*64d0*/  FFMA R25, R24, R23, R5 ;  /* 0x0000001718197223 */ /* 0x000fc80000000005 */
[----:B------:R-:W-:Y:S01]  /*64e0*/  FFMA R25, R26, R25, R23 ;  /* 0x000000191a197223 */ /* 0x000fe20000000017 */
[----:B------:R-:W-:-:S03]  /*64f0*/  IADD3 R23, PT, PT, R22, 0x7f, -R19 ;  /* 0x0000007f16177810 */ /* 0x000fc60007ffe813 */
[----:B------:R-:W-:Y:S01]  /*6500*/  FFMA R24, R24, R25, R5 ;  /* 0x0000001918187223 */ /* 0x000fe20000000005 */
[----:B------:R-:W-:-:S03]  /*6510*/  IADD3 R18, PT, PT, R23, R18, RZ ;  /* 0x0000001217127210 */ /* 0x000fc60007ffe0ff */
[----:B------:R-:W-:-:S05]  /*6520*/  FFMA R5, R26, R24, R25 ;  /* 0x000000181a057223 */ /* 0x000fca0000000019 */
[----:B------:R-:W-:-:S04]  /*6530*/  SHF.R.U32.HI R19, RZ, 0x17, R5 ;  /* 0x00000017ff137819 */ /* 0x000fc80000011605 */
[----:B------:R-:W-:-:S04]  /*6540*/  LOP3.LUT R19, R19, 0xff, RZ, 0xc0, !PT ;  /* 0x000000ff13137812 */ /* 0x000fc800078ec0ff */
[----:B------:R-:W-:-:S04]  /*6550*/  IADD3 R19, PT, PT, R19, R18, RZ ;  /* 0x0000001213137210 */ /* 0x000fc80007ffe0ff */
[----:B------:R-:W-:-:S04]  /*6560*/  IADD3 R22, PT, PT, R19, -0x1, RZ ;  /* 0xffffffff13167810 */ /* 0x000fc80007ffe0ff */
[----:B------:R-:W-:-:S13]  /*6570*/  ISETP.GE.U32.AND P0, PT, R22, 0xfe, PT ;  /* 0x000000fe1600780c */ /* 0x000fda0003f06070 */
[----:B------:R-:W-:Y:S05]  /*6580*/  @!P0 BRA `(.L_x_275) ;  /* 0x0000000000808947 */ /* 0x000fea0003800000 */
[----:B------:R-:W-:-:S13]  /*6590*/  ISETP.GT.AND P0, PT, R19, 0xfe, PT ;  /* 0x000000fe1300780c */ /* 0x000fda0003f04270 */
[----:B------:R-:W-:Y:S05]  /*65a0*/  @P0 BRA `(.L_x_276) ;  /* 0x00000000006c0947 */ /* 0x000fea0003800000 */
[----:B------:R-:W-:-:S13]  /*65b0*/  ISETP.GE.AND P0, PT, R19, 0x1, PT ;  /* 0x000000011300780c */ /* 0x000fda0003f06270 */
[----:B------:R-:W-:Y:S05]  /*65c0*/  @P0 BRA `(.L_x_277) ;  /* 0x0000000000740947 */ /* 0x000fea0003800000 */
[----:B------:R-:W-:Y:S02]  /*65d0*/  ISETP.GE.AND P0, PT, R19, -0x18, PT ;  /* 0xffffffe81300780c */ /* 0x000fe40003f06270 */
[----:B------:R-:W-:-:S11]  /*65e0*/  LOP3.LUT R5, R5, 0x80000000, RZ, 0xc0, !PT ;  /* 0x8000000005057812 */ /* 0x000fd600078ec0ff */
[----:B------:R-:W-:Y:S05]  /*65f0*/  @!P0 BRA `(.L_x_277) ;  /* 0x0000000000688947 */ /* 0x000fea0003800000 */
[CCC-:B------:R-:W-:Y:S01]  /*6600*/  FFMA.RZ R18, R26.reuse, R24.reuse, R25.reuse ;  /* 0x000000181a127223 */ /* 0x1c0fe2000000c019 */
[C---:B------:R-:W-:Y:S01]  /*6610*/  IADD3 R23, PT, PT, R19.reuse, 0x20, RZ ;  /* 0x0000002013177810 */ /* 0x040fe20007ffe0ff */
[CCC-:B------:R-:W-:Y:S01]  /*6620*/  FFMA.RP R22, R26.reuse, R24.reuse, R25.reuse ;  /* 0x000000181a167223 */ /* 0x1c0fe20000008019 */
[----:B------:R-:W-:Y:S01]  /*6630*/  FFMA.RM R25, R26, R24, R25 ;  /* 0x000000181a197223 */ /* 0x000fe20000004019 */
[C---:B------:R-:W-:Y:S02]  /*6640*/  ISETP.NE.AND P3, PT, R19.reuse, RZ, PT ;  /* 0x000000ff1300720c */ /* 0x040fe40003f65270 */
[----:B------:R-:W-:Y:S02]  /*6650*/  LOP3.LUT R18, R18, 0x7fffff, RZ, 0xc0, !PT ;  /* 0x007fffff12127812 */ /* 0x000fe400078ec0ff */
[----:B------:R-:W-:Y:S02]  /*6660*/  ISETP.NE.AND P1, PT, R19, RZ, PT ;  /* 0x000000ff1300720c */ /* 0x000fe40003f25270 */
[----:B------:R-:W-:-:S02]  /*6670*/  LOP3.LUT R18, R18, 0x800000, RZ, 0xfc, !PT ;  /* 0x0080000012127812 */ /* 0x000fc400078efcff */
[----:B------:R-:W-:Y:S02]  /*6680*/  IADD3 R19, PT, PT, -R19, RZ, RZ ;  /* 0x000000ff13137210 */ /* 0x000fe40007ffe1ff */
[----:B------:R-:W-:Y:S02]  /*6690*/  SHF.L.U32 R23, R18, R23, RZ ;  /* 0x0000001712177219 */ /* 0x000fe400000006ff */
[----:B------:R-:W-:Y:S02]  /*66a0*/  FSETP.NEU.FTZ.AND P0, PT, R22, R25, PT ;  /* 0x000000191600720b */ /* 0x000fe40003f1d000 */
[----:B------:R-:W-:Y:S02]  /*66b0*/  SEL R19, R19, RZ, P3 ;  /* 0x000000ff13137207 */ /* 0x000fe40001800000 */
[----:B------:R-:W-:Y:S02]  /*66c0*/  ISETP.NE.AND P1, PT, R23, RZ, P1 ;  /* 0x000000ff1700720c */ /* 0x000fe40000f25270 */
[----:B------:R-:W-:-:S02]  /*66d0*/  SHF.R.U32.HI R23, RZ, R19, R18 ;  /* 0x00000013ff177219 */ /* 0x000fc40000011612 */
[----:B------:R-:W-:Y:S02]  /*66e0*/  PLOP3.LUT P0, PT, P0, P1, PT, 0xf8, 0x8f ;  /* 0x00000000008f781c */ /* 0x000fe40000703f70 */
[----:B------:R-:W-:Y:S02]  /*66f0*/  SHF.R.U32.HI R19, RZ, 0x1, R23 ;  /* 0x00000001ff137819 */ /* 0x000fe40000011617 */
[----:B------:R-:W-:-:S04]  /*6700*/  SEL R18, RZ, 0x1, !P0 ;  /* 0x00000001ff127807 */ /* 0x000fc80004000000 */
[----:B------:R-:W-:-:S04]  /*6710*/  LOP3.LUT R18, R18, 0x1, R19, 0xf8, !PT ;  /* 0x0000000112127812 */ /* 0x000fc800078ef813 */
[----:B------:R-:W-:-:S04]  /*6720*/  LOP3.LUT R18, R18, R23, RZ, 0xc0, !PT ;  /* 0x0000001712127212 */ /* 0x000fc800078ec0ff */
[----:B------:R-:W-:-:S04]  /*6730*/  IADD3 R18, PT, PT, R19, R18, RZ ;  /* 0x0000001213127210 */ /* 0x000fc80007ffe0ff */
[----:B------:R-:W-:Y:S01]  /*6740*/  LOP3.LUT R5, R18, R5, RZ, 0xfc, !PT ;  /* 0x0000000512057212 */ /* 0x000fe200078efcff */
[----:B------:R-:W-:Y:S06]  /*6750*/  BRA `(.L_x_277) ;  /* 0x0000000000107947 */ /* 0x000fec0003800000 */
.L_x_276:
[----:B------:R-:W-:-:S04]  /*6760*/  LOP3.LUT R5, R5, 0x80000000, RZ, 0xc0, !PT ;  /* 0x8000000005057812 */ /* 0x000fc800078ec0ff */
[----:B------:R-:W-:Y:S01]  /*6770*/  LOP3.LUT R5, R5, 0x7f800000, RZ, 0xfc, !PT ;  /* 0x7f80000005057812 */ /* 0x000fe200078efcff */
[----:B------:R-:W-:Y:S06]  /*6780*/  BRA `(.L_x_277) ;  /* 0x0000000000047947 */ /* 0x000fec0003800000 */
.L_x_275:
[----:B------:R-:W-:-:S07]  /*6790*/  LEA R5, R18, R5, 0x17 ;  /* 0x0000000512057211 */ /* 0x000fce00078eb8ff */
.L_x_277:
[----:B------:R-:W-:Y:S05]  /*67a0*/  BSYNC.RECONVERGENT B2 ;  /* 0x0000000000027941 */ /* 0x000fea0003800200 */
.L_x_274:
[----:B------:R-:W-:Y:S05]  /*67b0*/  BRA `(.L_x_278) ;  /* 0x0000000000207947 */ /* 0x000fea0003800000 */
.L_x_273:
[----:B------:R-:W-:-:S04]  /*67c0*/  LOP3.LUT R5, R5, 0x80000000, R23, 0x48, !PT ;  /* 0x8000000005057812 */ /* 0x000fc800078e4817 */
[----:B------:R-:W-:Y:S01]  /*67d0*/  LOP3.LUT R5, R5, 0x7f800000, RZ, 0xfc, !PT ;  /* 0x7f80000005057812 */ /* 0x000fe200078efcff */
[----:B------:R-:W-:Y:S06]  /*67e0*/  BRA `(.L_x_278) ;  /* 0x0000000000147947 */ /* 0x000fec0003800000 */
.L_x_272:
[----:B------:R-:W-:Y:S01]  /*67f0*/  LOP3.LUT R5, R5, 0x80000000, R23, 0x48, !PT ;  /* 0x8000000005057812 */ /* 0x000fe200078e4817 */
[----:B------:R-:W-:Y:S06]  /*6800*/  BRA `(.L_x_278) ;  /* 0x00000000000c7947 */ /* 0x000fec0003800000 */
.L_x_271:
[----:B------:R-:W0:Y:S01]  /*6810*/  MUFU.RSQ R5, -QNAN ;  /* 0xffc0000000057908 */ /* 0x000e220000001400 */
[----:B------:R-:W-:Y:S05]  /*6820*/  BRA `(.L_x_278) ;  /* 0x0000000000047947 */ /* 0x000fea0003800000 */
.L_x_270:
[----:B------:R-:W-:-:S07]  /*6830*/  FADD.FTZ R5, R23, R5 ;  /* 0x0000000517057221 */ /* 0x000fce0000010000 */
.L_x_278:
[----:B------:R-:W-:Y:S05]  /*6840*/  BSYNC.RECONVERGENT B1 ;  /* 0x0000000000017941 */ /* 0x000fea0003800200 */
.L_x_268:
[----:B------:R-:W-:Y:S01]  /*6850*/  HFMA2 R19, -RZ, RZ, 0, 0 ;  /* 0x00000000ff137431 */ /* 0x000fe200000001ff */
[----:B------:R-:W-:-:S04]  /*6860*/  MOV R18, R20 ;  /* 0x0000001400127202 */ /* 0x000fc80000000f00 */
[----:B0-----:R-:W-:Y:S05]  /*6870*/  RET.REL.NODEC R18 `(_Z23computeResponsibilitiesPKfS0_S0_S0_S0_PfS1_S1_iii) ;  /* 0xffffff9412e07950 */ /* 0x001fea0003c3ffff */
.L_x_279:
        /* <DEDUP_REMOVED lines=16> */
.L_x_281:


//--------------------- .nv.global.init           --------------------------
	.section	.nv.global.init,"aw",@progbits
.nv.global.init:
	.type		$str$2,@object
	.size		$str$2,($str$3 - $str$2)
$str$2:
        /*0000*/ 	.byte	0x0a, 0x00
	.type		$str$3,@object
	.size		$str$3,($str$1 - $str$3)
$str$3:
        /*0002*/ 	.byte	0x0a, 0x0a, 0x00
	.type		$str$1,@object
	.size		$str$1,($str - $str$1)
$str$1:
        /*0005*/ 	.byte	0x25, 0x66, 0x20, 0x00
	.type		$str,@object
	.size		$str,(.L_0 - $str)
$str:
        /*0009*/ 	.byte	0x4b, 0x45, 0x52, 0x4e, 0x45, 0x4c, 0x3a, 0x20, 0x4c, 0x6f, 0x63, 0x61, 0x6c, 0x20, 0x63, 0x6f
        /*0019*/ 	.byte	0x76, 0x20, 0x6d, 0x61, 0x74, 0x72, 0x69, 0x78, 0x65, 0x73, 0x20, 0x25, 0x64, 0x3a, 0x0a, 0x00
.L_0:


//--------------------- .nv.shared.reserved.0     --------------------------
	.section	.nv.shared.reserved.0,"aw",@nobits
	.weak		__nv_reservedSMEM_offset_0_alias
	.size		__nv_reservedSMEM_offset_0_alias, 0, 64
	.other		__nv_reservedSMEM_offset_0_alias,@"STO_CUDA_RESERVED_SHARED STV_DEFAULT"
__nv_reservedSMEM_offset_0_alias:
	.zero		0
	.zero		64


//--------------------- .nv.constant0._Z5mStepPKfS0_PfS1_iii --------------------------
	.section	.nv.constant0._Z5mStepPKfS0_PfS1_iii,"a",@progbits
	.sectionflags	@""
	.align	4
.nv.constant0._Z5mStepPKfS0_PfS1_iii:
	.zero		940


//--------------------- .nv.constant0._Z23computeResponsibilitiesPKfS0_S0_S0_S0_PfS1_S1_iii --------------------------
	.section	.nv.constant0._Z23computeResponsibilitiesPKfS0_S0_S0_S0_PfS1_S1_iii,"a",@progbits
	.sectionflags	@""
	.align	4
.nv.constant0._Z23computeResponsibilitiesPKfS0_S0_S0_S0_PfS1_S1_iii:
	.zero		972


//--------------------- SYMBOLS --------------------------

	.type		.nv.reservedSmem.offset0,@object
	.size		.nv.reservedSmem.offset0,0x4
	.type		vprintf,@function
